//
// Generated by NVIDIA NVVM Compiler
//
// Compiler Build ID: CL-36424714
// Cuda compilation tools, release 13.0, V13.0.88
// Based on NVVM 20.0.0
//

.version 9.0
.target sm_100
.address_size 64

	// .globl	_Z9quickSortiPiS_S_S_S_
.extern .func  (.param .b32 func_retval0) vprintf
(
	.param .b64 vprintf_param_0,
	.param .b64 vprintf_param_1
)
;
// _ZZ20arrangeQueueAndPivotPiS_iS_S_S_S_PbE24shared_old_working_queue has been demoted
.global .align 1 .b8 $str[33] = {113, 95, 116, 105, 100, 58, 32, 37, 100, 32, 73, 76, 76, 69, 71, 65, 76, 32, 77, 69, 77, 79, 82, 89, 32, 65, 67, 67, 69, 83, 83, 10};
.global .align 1 .b8 $str$1[36] = {113, 91, 113, 95, 116, 105, 100, 93, 58, 32, 37, 100, 32, 73, 76, 76, 69, 71, 65, 76, 32, 77, 69, 77, 79, 82, 89, 32, 65, 67, 67, 69, 83, 83, 10};
.global .align 1 .b8 $str$2[31] = {112, 105, 100, 58, 32, 37, 100, 32, 73, 76, 76, 69, 71, 65, 76, 32, 77, 69, 77, 79, 82, 89, 32, 65, 67, 67, 69, 83, 83, 10};
.global .align 1 .b8 $str$3[45] = {113, 95, 116, 105, 100, 58, 32, 37, 100, 44, 32, 112, 105, 100, 58, 32, 37, 100, 44, 32, 112, 105, 118, 111, 116, 95, 113, 117, 101, 117, 101, 91, 113, 95, 116, 105, 100, 93, 58, 32, 37, 100, 32, 10};
.global .align 1 .b8 $str$4[111] = {73, 76, 76, 69, 71, 65, 76, 32, 77, 69, 77, 79, 82, 89, 32, 65, 67, 67, 69, 83, 83, 32, 116, 97, 105, 108, 58, 32, 37, 100, 44, 32, 113, 95, 116, 105, 100, 58, 32, 37, 100, 44, 32, 112, 105, 118, 111, 116, 95, 113, 117, 101, 117, 101, 91, 113, 95, 116, 105, 100, 93, 58, 32, 37, 100, 44, 32, 116, 105, 100, 58, 32, 37, 100, 44, 32, 112, 105, 118, 111, 116, 95, 113, 117, 101, 117, 101, 91, 113, 95, 116, 105, 100, 93, 42, 50, 58, 32, 37, 100, 44, 32, 112, 105, 100, 58, 32, 37, 100, 10};

.visible .entry _Z9quickSortiPiS_S_S_S_(
	.param .u32 _Z9quickSortiPiS_S_S_S__param_0,
	.param .u64 .ptr .align 1 _Z9quickSortiPiS_S_S_S__param_1,
	.param .u64 .ptr .align 1 _Z9quickSortiPiS_S_S_S__param_2,
	.param .u64 .ptr .align 1 _Z9quickSortiPiS_S_S_S__param_3,
	.param .u64 .ptr .align 1 _Z9quickSortiPiS_S_S_S__param_4,
	.param .u64 .ptr .align 1 _Z9quickSortiPiS_S_S_S__param_5
)
{
	.local .align 8 .b8 	__local_depot0[32];
	.reg .b64 	%SP;
	.reg .b64 	%SPL;
	.reg .pred 	%p<21>;
	.reg .b32 	%r<32>;
	.reg .b64 	%rd<50>;

	mov.u64 	%SPL, __local_depot0;
	cvta.local.u64 	%SP, %SPL;
	ld.param.u32 	%r10, [_Z9quickSortiPiS_S_S_S__param_0];
	ld.param.u64 	%rd7, [_Z9quickSortiPiS_S_S_S__param_1];
	ld.param.u64 	%rd10, [_Z9quickSortiPiS_S_S_S__param_2];
	ld.param.u64 	%rd11, [_Z9quickSortiPiS_S_S_S__param_3];
	ld.param.u64 	%rd8, [_Z9quickSortiPiS_S_S_S__param_4];
	ld.param.u64 	%rd9, [_Z9quickSortiPiS_S_S_S__param_5];
	cvta.to.global.u64 	%rd1, %rd10;
	cvta.to.global.u64 	%rd2, %rd11;
	add.u64 	%rd12, %SP, 0;
	add.u64 	%rd3, %SPL, 0;
	add.u64 	%rd13, %SP, 8;
	add.u64 	%rd4, %SPL, 8;
	mov.u32 	%r11, %tid.x;
	mov.u32 	%r12, %ctaid.x;
	mov.u32 	%r13, %ntid.x;
	mad.lo.s32 	%r1, %r12, %r13, %r11;
	setp.ge.s32 	%p1, %r1, %r10;
	@%p1 bra 	$L__BB0_19;
	cvta.to.global.u64 	%rd14, %rd8;
	cvta.to.global.u64 	%rd15, %rd7;
	shl.b32 	%r2, %r1, 1;
	mul.wide.s32 	%rd16, %r2, 4;
	add.s64 	%rd17, %rd14, %rd16;
	ld.global.u32 	%r3, [%rd17];
	shl.b32 	%r4, %r3, 1;
	mul.wide.s32 	%rd18, %r3, 4;
	add.s64 	%rd19, %rd15, %rd18;
	ld.global.u32 	%r5, [%rd19];
	mul.wide.s32 	%rd20, %r1, 4;
	add.s64 	%rd21, %rd15, %rd20;
	ld.global.u32 	%r6, [%rd21];
	add.s64 	%rd5, %rd2, %rd16;
	ld.global.u32 	%r7, [%rd5];
	setp.gt.s32 	%p2, %r1, -1;
	@%p2 bra 	$L__BB0_3;
	st.local.u32 	[%rd3], %r2;
	mov.u64 	%rd28, $str;
	cvta.global.u64 	%rd29, %rd28;
	{ // callseq 2, 0
	.param .b64 param0;
	st.param.b64 	[param0], %rd29;
	.param .b64 param1;
	st.param.b64 	[param1], %rd12;
	.param .b32 retval0;
	call.uni (retval0), 
	vprintf, 
	(
	param0, 
	param1
	);
	ld.param.b32 	%r18, [retval0];
	} // callseq 2
	bra.uni 	$L__BB0_7;
$L__BB0_3:
	setp.lt.s32 	%p3, %r7, %r10;
	setp.gt.s32 	%p4, %r7, -1;
	and.pred  	%p5, %p3, %p4;
	@%p5 bra 	$L__BB0_5;
	st.local.u32 	[%rd3], %r7;
	mov.u64 	%rd25, $str$1;
	cvta.global.u64 	%rd26, %rd25;
	{ // callseq 1, 0
	.param .b64 param0;
	st.param.b64 	[param0], %rd26;
	.param .b64 param1;
	st.param.b64 	[param1], %rd12;
	.param .b32 retval0;
	call.uni (retval0), 
	vprintf, 
	(
	param0, 
	param1
	);
	ld.param.b32 	%r16, [retval0];
	} // callseq 1
	bra.uni 	$L__BB0_7;
$L__BB0_5:
	setp.lt.s32 	%p6, %r3, %r10;
	setp.gt.s32 	%p7, %r3, -1;
	and.pred  	%p8, %p6, %p7;
	@%p8 bra 	$L__BB0_8;
	st.local.u32 	[%rd3], %r4;
	mov.u64 	%rd22, $str$2;
	cvta.global.u64 	%rd23, %rd22;
	{ // callseq 0, 0
	.param .b64 param0;
	st.param.b64 	[param0], %rd23;
	.param .b64 param1;
	st.param.b64 	[param1], %rd12;
	.param .b32 retval0;
	call.uni (retval0), 
	vprintf, 
	(
	param0, 
	param1
	);
	ld.param.b32 	%r14, [retval0];
	} // callseq 0
$L__BB0_7:
	ld.global.u32 	%r20, [%rd5];
	st.local.v2.u32 	[%rd4], {%r2, %r4};
	st.local.u32 	[%rd4+8], %r20;
	mov.u64 	%rd31, $str$3;
	cvta.global.u64 	%rd32, %rd31;
	{ // callseq 3, 0
	.param .b64 param0;
	st.param.b64 	[param0], %rd32;
	.param .b64 param1;
	st.param.b64 	[param1], %rd13;
	.param .b32 retval0;
	call.uni (retval0), 
	vprintf, 
	(
	param0, 
	param1
	);
	ld.param.b32 	%r21, [retval0];
	} // callseq 3
$L__BB0_8:
	setp.ge.s32 	%p9, %r5, %r6;
	@%p9 bra 	$L__BB0_12;
	mul.wide.s32 	%rd41, %r4, 4;
	add.s64 	%rd42, %rd2, %rd41;
	atom.global.add.u32 	%r8, [%rd42+4], -1;
	setp.lt.s32 	%p14, %r8, %r10;
	setp.gt.s32 	%p15, %r8, -1;
	and.pred  	%p16, %p14, %p15;
	@%p16 bra 	$L__BB0_11;
	ld.global.u32 	%r27, [%rd5];
	shl.b32 	%r28, %r27, 1;
	st.local.v2.u32 	[%rd4], {%r8, %r2};
	st.local.v2.u32 	[%rd4+8], {%r27, %r1};
	st.local.v2.u32 	[%rd4+16], {%r28, %r4};
	mov.u64 	%rd43, $str$4;
	cvta.global.u64 	%rd44, %rd43;
	{ // callseq 5, 0
	.param .b64 param0;
	st.param.b64 	[param0], %rd44;
	.param .b64 param1;
	st.param.b64 	[param1], %rd13;
	.param .b32 retval0;
	call.uni (retval0), 
	vprintf, 
	(
	param0, 
	param1
	);
	ld.param.b32 	%r29, [retval0];
	} // callseq 5
$L__BB0_11:
	mul.wide.s32 	%rd46, %r8, 4;
	add.s64 	%rd47, %rd1, %rd46;
	st.global.u32 	[%rd47], %r6;
	bra.uni 	$L__BB0_16;
$L__BB0_12:
	setp.eq.s32 	%p10, %r4, %r2;
	@%p10 bra 	$L__BB0_16;
	mul.wide.s32 	%rd34, %r4, 4;
	add.s64 	%rd35, %rd2, %rd34;
	atom.global.add.u32 	%r9, [%rd35], 1;
	setp.lt.s32 	%p11, %r9, %r10;
	setp.gt.s32 	%p12, %r9, -1;
	and.pred  	%p13, %p11, %p12;
	@%p13 bra 	$L__BB0_15;
	ld.global.u32 	%r23, [%rd5];
	shl.b32 	%r24, %r23, 1;
	st.local.v2.u32 	[%rd4], {%r9, %r2};
	st.local.v2.u32 	[%rd4+8], {%r23, %r1};
	st.local.v2.u32 	[%rd4+16], {%r24, %r4};
	mov.u64 	%rd36, $str$4;
	cvta.global.u64 	%rd37, %rd36;
	{ // callseq 4, 0
	.param .b64 param0;
	st.param.b64 	[param0], %rd37;
	.param .b64 param1;
	st.param.b64 	[param1], %rd13;
	.param .b32 retval0;
	call.uni (retval0), 
	vprintf, 
	(
	param0, 
	param1
	);
	ld.param.b32 	%r25, [retval0];
	} // callseq 4
$L__BB0_15:
	mul.wide.s32 	%rd39, %r9, 4;
	add.s64 	%rd40, %rd1, %rd39;
	st.global.u32 	[%rd40], %r6;
$L__BB0_16:
	setp.ne.s32 	%p17, %r5, %r6;
	setp.ne.s32 	%p18, %r4, %r2;
	or.pred  	%p19, %p17, %p18;
	@%p19 bra 	$L__BB0_19;
	cvta.to.global.u64 	%rd48, %rd9;
	add.s64 	%rd6, %rd48, %rd20;
	ld.global.u32 	%r31, [%rd6];
	setp.eq.s32 	%p20, %r31, %r5;
	@%p20 bra 	$L__BB0_19;
	st.global.u32 	[%rd6], %r5;
$L__BB0_19:
	ret;

}
	// .globl	_Z20arrangeQueueAndPivotPiS_iS_S_S_S_Pb
.visible .entry _Z20arrangeQueueAndPivotPiS_iS_S_S_S_Pb(
	.param .u64 .ptr .align 1 _Z20arrangeQueueAndPivotPiS_iS_S_S_S_Pb_param_0,
	.param .u64 .ptr .align 1 _Z20arrangeQueueAndPivotPiS_iS_S_S_S_Pb_param_1,
	.param .u32 _Z20arrangeQueueAndPivotPiS_iS_S_S_S_Pb_param_2,
	.param .u64 .ptr .align 1 _Z20arrangeQueueAndPivotPiS_iS_S_S_S_Pb_param_3,
	.param .u64 .ptr .align 1 _Z20arrangeQueueAndPivotPiS_iS_S_S_S_Pb_param_4,
	.param .u64 .ptr .align 1 _Z20arrangeQueueAndPivotPiS_iS_S_S_S_Pb_param_5,
	.param .u64 .ptr .align 1 _Z20arrangeQueueAndPivotPiS_iS_S_S_S_Pb_param_6,
	.param .u64 .ptr .align 1 _Z20arrangeQueueAndPivotPiS_iS_S_S_S_Pb_param_7
)
{
	.reg .pred 	%p<29>;
	.reg .b16 	%rs<2>;
	.reg .b32 	%r<41>;
	.reg .b64 	%rd<43>;
	// demoted variable
	.shared .align 4 .b8 _ZZ20arrangeQueueAndPivotPiS_iS_S_S_S_PbE24shared_old_working_queue[1024];
	ld.param.u64 	%rd7, [_Z20arrangeQueueAndPivotPiS_iS_S_S_S_Pb_param_0];
	ld.param.u64 	%rd8, [_Z20arrangeQueueAndPivotPiS_iS_S_S_S_Pb_param_1];
	ld.param.u32 	%r18, [_Z20arrangeQueueAndPivotPiS_iS_S_S_S_Pb_param_2];
	ld.param.u64 	%rd12, [_Z20arrangeQueueAndPivotPiS_iS_S_S_S_Pb_param_3];
	ld.param.u64 	%rd9, [_Z20arrangeQueueAndPivotPiS_iS_S_S_S_Pb_param_4];
	ld.param.u64 	%rd10, [_Z20arrangeQueueAndPivotPiS_iS_S_S_S_Pb_param_5];
	ld.param.u64 	%rd13, [_Z20arrangeQueueAndPivotPiS_iS_S_S_S_Pb_param_6];
	ld.param.u64 	%rd11, [_Z20arrangeQueueAndPivotPiS_iS_S_S_S_Pb_param_7];
	cvta.to.global.u64 	%rd1, %rd12;
	cvta.to.global.u64 	%rd2, %rd13;
	mov.u32 	%r1, %tid.x;
	mov.u32 	%r19, %ctaid.x;
	mov.u32 	%r20, %ntid.x;
	mad.lo.s32 	%r2, %r19, %r20, %r1;
	setp.ge.s32 	%p1, %r2, %r18;
	@%p1 bra 	$L__BB1_25;
	cvta.to.global.u64 	%rd14, %rd9;
	cvta.to.global.u64 	%rd15, %rd8;
	shl.b32 	%r3, %r2, 1;
	mul.wide.s32 	%rd16, %r3, 4;
	add.s64 	%rd17, %rd2, %rd16;
	ld.global.u32 	%r4, [%rd17];
	shl.b32 	%r21, %r1, 2;
	mov.u32 	%r22, _ZZ20arrangeQueueAndPivotPiS_iS_S_S_S_PbE24shared_old_working_queue;
	add.s32 	%r23, %r22, %r21;
	st.shared.u32 	[%r23], %r4;
	shl.b32 	%r5, %r4, 1;
	mul.wide.s32 	%rd18, %r5, 4;
	add.s64 	%rd19, %rd15, %rd18;
	ld.global.u32 	%r6, [%rd19];
	mul.wide.s32 	%rd20, %r2, 4;
	add.s64 	%rd21, %rd14, %rd20;
	ld.global.u32 	%r7, [%rd21];
	setp.eq.s32 	%p2, %r7, -1;
	@%p2 bra 	$L__BB1_3;
	mul.wide.s32 	%rd22, %r6, 4;
	add.s64 	%rd23, %rd1, %rd22;
	st.global.u32 	[%rd23], %r7;
$L__BB1_3:
	setp.ne.s32 	%p3, %r2, %r6;
	cvta.to.global.u64 	%rd24, %rd7;
	add.s64 	%rd3, %rd24, %rd16;
	cvta.to.global.u64 	%rd26, %rd10;
	add.s64 	%rd4, %rd26, %rd16;
	@%p3 bra 	$L__BB1_5;
	st.global.u32 	[%rd3], %r2;
	st.global.u32 	[%rd3+4], %r2;
	st.global.u32 	[%rd4], %r2;
	st.global.u32 	[%rd4+4], %r2;
	mov.u32 	%r39, %r2;
	bra.uni 	$L__BB1_14;
$L__BB1_5:
	setp.ne.s32 	%p4, %r2, %r4;
	@%p4 bra 	$L__BB1_7;
	st.global.u32 	[%rd3], %r2;
	add.s32 	%r28, %r6, -1;
	st.global.u32 	[%rd3+4], %r28;
	st.global.u32 	[%rd4], %r2;
	st.global.u32 	[%rd4+4], %r28;
	mov.u32 	%r39, %r2;
	bra.uni 	$L__BB1_14;
$L__BB1_7:
	add.s32 	%r39, %r6, 1;
	setp.ne.s32 	%p5, %r2, %r39;
	@%p5 bra 	$L__BB1_9;
	st.global.u32 	[%rd3], %r2;
	add.s64 	%rd28, %rd2, %rd18;
	ld.global.u32 	%r26, [%rd28+4];
	st.global.u32 	[%rd3+4], %r26;
	st.global.u32 	[%rd4], %r2;
	ld.global.u32 	%r27, [%rd28+4];
	st.global.u32 	[%rd4+4], %r27;
	mov.u32 	%r39, %r2;
	bra.uni 	$L__BB1_14;
$L__BB1_9:
	setp.le.s32 	%p6, %r2, %r6;
	@%p6 bra 	$L__BB1_11;
	st.global.u32 	[%rd3], %r39;
	mov.b32 	%r25, -1;
	st.global.u32 	[%rd3+4], %r25;
	st.global.u32 	[%rd4], %r39;
	st.global.u32 	[%rd4+4], %r25;
	bra.uni 	$L__BB1_14;
$L__BB1_11:
	setp.lt.s32 	%p7, %r2, %r6;
	@%p7 bra 	$L__BB1_13;
	ld.global.u32 	%r39, [%rd4];
	bra.uni 	$L__BB1_14;
$L__BB1_13:
	st.global.u32 	[%rd3], %r4;
	mov.b32 	%r24, -1;
	st.global.u32 	[%rd3+4], %r24;
	st.global.u32 	[%rd4], %r4;
	st.global.u32 	[%rd4+4], %r24;
	mov.u32 	%r39, %r4;
$L__BB1_14:
	setp.ne.s32 	%p8, %r39, %r2;
	@%p8 bra 	$L__BB1_23;
	ld.global.u32 	%r11, [%rd4+4];
	sub.s32 	%r29, %r11, %r2;
	setp.lt.s32 	%p9, %r29, 3;
	@%p9 bra 	$L__BB1_23;
	add.s64 	%rd5, %rd1, %rd20;
	ld.global.u32 	%r30, [%rd5];
	add.s32 	%r31, %r11, %r2;
	shr.u32 	%r32, %r31, 31;
	add.s32 	%r33, %r31, %r32;
	shr.s32 	%r34, %r33, 1;
	mul.wide.s32 	%rd31, %r34, 4;
	add.s64 	%rd32, %rd1, %rd31;
	ld.global.u32 	%r13, [%rd32];
	mul.wide.s32 	%rd33, %r11, 4;
	add.s64 	%rd34, %rd1, %rd33;
	ld.global.u32 	%r35, [%rd34];
	setp.ge.s32 	%p10, %r30, %r13;
	setp.le.s32 	%p11, %r30, %r35;
	and.pred  	%p12, %p10, %p11;
	mov.b64 	%rd42, 0;
	mov.u32 	%r40, %r30;
	@%p12 bra 	$L__BB1_18;
	setp.lt.s32 	%p13, %r30, %r35;
	setp.gt.s32 	%p14, %r30, %r13;
	or.pred  	%p15, %p13, %p14;
	mov.u32 	%r40, %r30;
	@%p15 bra 	$L__BB1_19;
$L__BB1_18:
	add.s64 	%rd40, %rd5, %rd42;
	st.global.u32 	[%rd40], %r30;
	st.global.u32 	[%rd5], %r40;
	bra.uni 	$L__BB1_23;
$L__BB1_19:
	ld.global.u32 	%r40, [%rd5+4];
	setp.ge.s32 	%p16, %r40, %r30;
	setp.le.s32 	%p17, %r40, %r35;
	and.pred  	%p18, %p16, %p17;
	mov.b64 	%rd42, 4;
	@%p18 bra 	$L__BB1_18;
	setp.ge.s32 	%p19, %r40, %r35;
	setp.le.s32 	%p20, %r40, %r30;
	and.pred  	%p21, %p19, %p20;
	@%p21 bra 	$L__BB1_18;
	ld.global.u32 	%r40, [%rd5+8];
	setp.ge.s32 	%p22, %r40, %r30;
	setp.le.s32 	%p23, %r40, %r13;
	and.pred  	%p24, %p22, %p23;
	mov.b64 	%rd42, 8;
	@%p24 bra 	$L__BB1_18;
	setp.ge.s32 	%p25, %r40, %r13;
	setp.le.s32 	%p26, %r40, %r30;
	and.pred  	%p27, %p25, %p26;
	@%p27 bra 	$L__BB1_18;
$L__BB1_23:
	ld.global.u32 	%r37, [%rd3];
	ld.global.u32 	%r38, [%rd3+4];
	setp.eq.s32 	%p28, %r37, %r38;
	@%p28 bra 	$L__BB1_25;
	cvta.to.global.u64 	%rd41, %rd11;
	mov.b16 	%rs1, 0;
	st.global.u8 	[%rd41], %rs1;
$L__BB1_25:
	ret;

}


// ===== COMPILED SASS (sm_100) =====

	.target	sm_100

	.elftype	@"ET_EXEC"


//--------------------- .note.nv.tkinfo           --------------------------
	.section	.note.nv.tkinfo,"",@"SHT_NOTE"
	.sectionflags	@"SHF_NOTE_NV_TKINFO"
	.tkinfo
        /*0018*/ 	.word	0x00000002
        /*0030*/ 	.string	""
        /*0030*/ 	.string	"ptxas"
        /*0030*/ 	.string	"Cuda compilation tools, release 13.0, V13.0.88"
        /*0030*/ 	.string	"Build cuda_13.0.r13.0/compiler.36424714_0"
        /*0030*/ 	.string	"-arch sm_100 -m 64 "



//--------------------- .note.nv.cuinfo           --------------------------
	.section	.note.nv.cuinfo,"",@"SHT_NOTE"
	.sectionflags	@"SHF_NOTE_NV_CUINFO"
        /*0018*/ 	.short	0x0002
        /*001a*/ 	.short	0x0064
        /*001c*/ 	.short	0x0082
	.zero		2


//--------------------- .nv.info                  --------------------------
	.section	.nv.info,"",@"SHT_CUDA_INFO"
	.align	4


	//----- nvinfo : EIATTR_REGCOUNT
	.align		4
        /*0000*/ 	.byte	0x04, 0x2f
        /*0002*/ 	.short	(.L_6 - .L_5)
	.align		4
.L_5:
        /*0004*/ 	.word	index@(_Z9quickSortiPiS_S_S_S_)
        /*0008*/ 	.word	0x0000001e


	//----- nvinfo : EIATTR_FRAME_SIZE
	.align		4
.L_6:
        /*000c*/ 	.byte	0x04, 0x11
        /*000e*/ 	.short	(.L_8 - .L_7)
	.align		4
.L_7:
        /*0010*/ 	.word	index@(_Z9quickSortiPiS_S_S_S_)
        /*0014*/ 	.word	0x00000020


	//----- nvinfo : EIATTR_REGCOUNT
	.align		4
.L_8:
        /*0018*/ 	.byte	0x04, 0x2f
        /*001a*/ 	.short	(.L_10 - .L_9)
	.align		4
.L_9:
        /*001c*/ 	.word	index@(_Z20arrangeQueueAndPivotPiS_iS_S_S_S_Pb)
        /*0020*/ 	.word	0x00000018


	//----- nvinfo : EIATTR_FRAME_SIZE
	.align		4
.L_10:
        /*0024*/ 	.byte	0x04, 0x11
        /*0026*/ 	.short	(.L_12 - .L_11)
	.align		4
.L_11:
        /*0028*/ 	.word	index@(_Z20arrangeQueueAndPivotPiS_iS_S_S_S_Pb)
        /*002c*/ 	.word	0x00000000


	//----- nvinfo : EIATTR_MIN_STACK_SIZE
	.align		4
.L_12:
        /*0030*/ 	.byte	0x04, 0x12
        /*0032*/ 	.short	(.L_14 - .L_13)
	.align		4
.L_13:
        /*0034*/ 	.word	index@(_Z20arrangeQueueAndPivotPiS_iS_S_S_S_Pb)
        /*0038*/ 	.word	0x00000000


	//----- nvinfo : EIATTR_MIN_STACK_SIZE
	.align		4
.L_14:
        /*003c*/ 	.byte	0x04, 0x12
        /*003e*/ 	.short	(.L_16 - .L_15)
	.align		4
.L_15:
        /*0040*/ 	.word	index@(_Z9quickSortiPiS_S_S_S_)
        /*0044*/ 	.word	0x00000020
.L_16:


//--------------------- .nv.compat                --------------------------
	.section	.nv.compat,"",@"SHT_CUDA_COMPAT_INFO"
	.align	4
        /*0000*/ 	.byte	0x02, 0x09, 0x00, 0x00, 0x02, 0x02, 0x01, 0x00, 0x02, 0x05, 0x05, 0x00, 0x03, 0x07, 0x01, 0x01
        /*0010*/ 	.byte	0x02, 0x03, 0x00, 0x00, 0x02, 0x06, 0x01, 0x00, 0x04, 0x0b, 0x08, 0x00, 0x09, 0x00, 0x00, 0x00
        /*0020*/ 	.byte	0x00, 0x00, 0x00, 0x00


//--------------------- .nv.info._Z20arrangeQueueAndPivotPiS_iS_S_S_S_Pb --------------------------
	.section	.nv.info._Z20arrangeQueueAndPivotPiS_iS_S_S_S_Pb,"",@"SHT_CUDA_INFO"
	.sectionflags	@""
	.align	4


	//----- nvinfo : EIATTR_CUDA_API_VERSION
	.align		4
        /*0000*/ 	.byte	0x04, 0x37
        /*0002*/ 	.short	(.L_18 - .L_17)
.L_17:
        /*0004*/ 	.word	0x00000082


	//----- nvinfo : EIATTR_KPARAM_INFO
	.align		4
.L_18:
        /*0008*/ 	.byte	0x04, 0x17
        /*000a*/ 	.short	(.L_20 - .L_19)
.L_19:
        /*000c*/ 	.word	0x00000000
        /*0010*/ 	.short	0x0007
        /*0012*/ 	.short	0x0038
        /*0014*/ 	.byte	0x00, 0xf5, 0x21, 0x00


	//----- nvinfo : EIATTR_KPARAM_INFO
	.align		4
.L_20:
        /*0018*/ 	.byte	0x04, 0x17
        /*001a*/ 	.short	(.L_22 - .L_21)
.L_21:
        /*001c*/ 	.word	0x00000000
        /*0020*/ 	.short	0x0006
        /*0022*/ 	.short	0x0030
        /*0024*/ 	.byte	0x00, 0xf5, 0x21, 0x00


	//----- nvinfo : EIATTR_KPARAM_INFO
	.align		4
.L_22:
        /*0028*/ 	.byte	0x04, 0x17
        /*002a*/ 	.short	(.L_24 - .L_23)
.L_23:
        /*002c*/ 	.word	0x00000000
        /*0030*/ 	.short	0x0005
        /*0032*/ 	.short	0x0028
        /*0034*/ 	.byte	0x00, 0xf5, 0x21, 0x00


	//----- nvinfo : EIATTR_KPARAM_INFO
	.align		4
.L_24:
        /*0038*/ 	.byte	0x04, 0x17
        /*003a*/ 	.short	(.L_26 - .L_25)
.L_25:
        /*003c*/ 	.word	0x00000000
        /*0040*/ 	.short	0x0004
        /*0042*/ 	.short	0x0020
        /*0044*/ 	.byte	0x00, 0xf5, 0x21, 0x00


	//----- nvinfo : EIATTR_KPARAM_INFO
	.align		4
.L_26:
        /*0048*/ 	.byte	0x04, 0x17
        /*004a*/ 	.short	(.L_28 - .L_27)
.L_27:
        /*004c*/ 	.word	0x00000000
        /*0050*/ 	.short	0x0003
        /*0052*/ 	.short	0x0018
        /*0054*/ 	.byte	0x00, 0xf5, 0x21, 0x00


	//----- nvinfo : EIATTR_KPARAM_INFO
	.align		4
.L_28:
        /*0058*/ 	.byte	0x04, 0x17
        /*005a*/ 	.short	(.L_30 - .L_29)
.L_29:
        /*005c*/ 	.word	0x00000000
        /*0060*/ 	.short	0x0002
        /*0062*/ 	.short	0x0010
        /*0064*/ 	.byte	0x00, 0xf0, 0x11, 0x00


	//----- nvinfo : EIATTR_KPARAM_INFO
	.align		4
.L_30:
        /*0068*/ 	.byte	0x04, 0x17
        /*006a*/ 	.short	(.L_32 - .L_31)
.L_31:
        /*006c*/ 	.word	0x00000000
        /*0070*/ 	.short	0x0001
        /*0072*/ 	.short	0x0008
        /*0074*/ 	.byte	0x00, 0xf5, 0x21, 0x00


	//----- nvinfo : EIATTR_KPARAM_INFO
	.align		4
.L_32:
        /*0078*/ 	.byte	0x04, 0x17
        /*007a*/ 	.short	(.L_34 - .L_33)
.L_33:
        /*007c*/ 	.word	0x00000000
        /*0080*/ 	.short	0x0000
        /*0082*/ 	.short	0x0000
        /*0084*/ 	.byte	0x00, 0xf5, 0x21, 0x00


	//----- nvinfo : EIATTR_SPARSE_MMA_MASK
	.align		4
.L_34:
        /*0088*/ 	.byte	0x03, 0x50
        /*008a*/ 	.short	0x0000


	//----- nvinfo : EIATTR_MAXREG_COUNT
	.align		4
        /*008c*/ 	.byte	0x03, 0x1b
        /*008e*/ 	.short	0x00ff


	//----- nvinfo : EIATTR_MERCURY_ISA_VERSION
	.align		4
        /*0090*/ 	.byte	0x03, 0x5f
        /*0092*/ 	.short	0x0101


	//----- nvinfo : EIATTR_VRC_CTA_INIT_COUNT
	.align		4
        /*0094*/ 	.byte	0x02, 0x4a
	.zero		1
	.zero		1


	//----- nvinfo : EIATTR_EXIT_INSTR_OFFSETS
	.align		4
        /*0098*/ 	.byte	0x04, 0x1c
        /*009a*/ 	.short	(.L_36 - .L_35)


	//   ....[0]....
.L_35:
        /*009c*/ 	.word	0x00000070


	//   ....[1]....
        /*00a0*/ 	.word	0x00000840


	//   ....[2]....
        /*00a4*/ 	.word	0x00000870


	//----- nvinfo : EIATTR_CRS_STACK_SIZE
	.align		4
.L_36:
        /*00a8*/ 	.byte	0x04, 0x1e
        /*00aa*/ 	.short	(.L_38 - .L_37)
.L_37:
        /*00ac*/ 	.word	0x00000000


	//----- nvinfo : EIATTR_CBANK_PARAM_SIZE
	.align		4
.L_38:
        /*00b0*/ 	.byte	0x03, 0x19
        /*00b2*/ 	.short	0x0040


	//----- nvinfo : EIATTR_PARAM_CBANK
	.align		4
        /*00b4*/ 	.byte	0x04, 0x0a
        /*00b6*/ 	.short	(.L_40 - .L_39)
	.align		4
.L_39:
        /*00b8*/ 	.word	index@(.nv.constant0._Z20arrangeQueueAndPivotPiS_iS_S_S_S_Pb)
        /*00bc*/ 	.short	0x0380
        /*00be*/ 	.short	0x0040


	//----- nvinfo : EIATTR_SW_WAR
	.align		4
.L_40:
        /*00c0*/ 	.byte	0x04, 0x36
        /*00c2*/ 	.short	(.L_42 - .L_41)
.L_41:
        /*00c4*/ 	.word	0x00000008
.L_42:


//--------------------- .nv.info._Z9quickSortiPiS_S_S_S_ --------------------------
	.section	.nv.info._Z9quickSortiPiS_S_S_S_,"",@"SHT_CUDA_INFO"
	.sectionflags	@""
	.align	4


	//----- nvinfo : EIATTR_CUDA_API_VERSION
	.align		4
        /*0000*/ 	.byte	0x04, 0x37
        /*0002*/ 	.short	(.L_44 - .L_43)
.L_43:
        /*0004*/ 	.word	0x00000082


	//----- nvinfo : EIATTR_KPARAM_INFO
	.align		4
.L_44:
        /*0008*/ 	.byte	0x04, 0x17
        /*000a*/ 	.short	(.L_46 - .L_45)
.L_45:
        /*000c*/ 	.word	0x00000000
        /*0010*/ 	.short	0x0005
        /*0012*/ 	.short	0x0028
        /*0014*/ 	.byte	0x00, 0xf5, 0x21, 0x00


	//----- nvinfo : EIATTR_KPARAM_INFO
	.align		4
.L_46:
        /*0018*/ 	.byte	0x04, 0x17
        /*001a*/ 	.short	(.L_48 - .L_47)
.L_47:
        /*001c*/ 	.word	0x00000000
        /*0020*/ 	.short	0x0004
        /*0022*/ 	.short	0x0020
        /*0024*/ 	.byte	0x00, 0xf5, 0x21, 0x00


	//----- nvinfo : EIATTR_KPARAM_INFO
	.align		4
.L_48:
        /*0028*/ 	.byte	0x04, 0x17
        /*002a*/ 	.short	(.L_50 - .L_49)
.L_49:
        /*002c*/ 	.word	0x00000000
        /*0030*/ 	.short	0x0003
        /*0032*/ 	.short	0x0018
        /*0034*/ 	.byte	0x00, 0xf5, 0x21, 0x00


	//----- nvinfo : EIATTR_KPARAM_INFO
	.align		4
.L_50:
        /*0038*/ 	.byte	0x04, 0x17
        /*003a*/ 	.short	(.L_52 - .L_51)
.L_51:
        /*003c*/ 	.word	0x00000000
        /*0040*/ 	.short	0x0002
        /*0042*/ 	.short	0x0010
        /*0044*/ 	.byte	0x00, 0xf5, 0x21, 0x00


	//----- nvinfo : EIATTR_KPARAM_INFO
	.align		4
.L_52:
        /*0048*/ 	.byte	0x04, 0x17
        /*004a*/ 	.short	(.L_54 - .L_53)
.L_53:
        /*004c*/ 	.word	0x00000000
        /*0050*/ 	.short	0x0001
        /*0052*/ 	.short	0x0008
        /*0054*/ 	.byte	0x00, 0xf5, 0x21, 0x00


	//----- nvinfo : EIATTR_KPARAM_INFO
	.align		4
.L_54:
        /*0058*/ 	.byte	0x04, 0x17
        /*005a*/ 	.short	(.L_56 - .L_55)
.L_55:
        /*005c*/ 	.word	0x00000000
        /*0060*/ 	.short	0x0000
        /*0062*/ 	.short	0x0000
        /*0064*/ 	.byte	0x00, 0xf0, 0x11, 0x00


	//----- nvinfo : EIATTR_SPARSE_MMA_MASK
	.align		4
.L_56:
        /*0068*/ 	.byte	0x03, 0x50
        /*006a*/ 	.short	0x0000


	//----- nvinfo : EIATTR_MAXREG_COUNT
	.align		4
        /*006c*/ 	.byte	0x03, 0x1b
        /*006e*/ 	.short	0x00ff


	//----- nvinfo : EIATTR_EXTERNS
	.align		4
        /*0070*/ 	.byte	0x04, 0x0f
        /*0072*/ 	.short	(.L_58 - .L_57)


	//   ....[0]....
	.align		4
.L_57:
        /*0074*/ 	.word	index@(vprintf)


	//----- nvinfo : EIATTR_MERCURY_ISA_VERSION
	.align		4
.L_58:
        /*0078*/ 	.byte	0x03, 0x5f
        /*007a*/ 	.short	0x0101


	//----- nvinfo : EIATTR_VRC_CTA_INIT_COUNT
	.align		4
        /*007c*/ 	.byte	0x02, 0x4a
	.zero		1
	.zero		1


	//----- nvinfo : EIATTR_SYSCALL_OFFSETS
	.align		4
        /*0080*/ 	.byte	0x04, 0x46
        /*0082*/ 	.short	(.L_60 - .L_59)


	//   ....[0]....
.L_59:
        /*0084*/ 	.word	0x00000280


	//   ....[1]....
        /*0088*/ 	.word	0x00000340


	//   ....[2]....
        /*008c*/ 	.word	0x00000410


	//   ....[3]....
        /*0090*/ 	.word	0x000004e0


	//   ....[4]....
        /*0094*/ 	.word	0x000006b0


	//   ....[5]....
        /*0098*/ 	.word	0x000008b0


	//----- nvinfo : EIATTR_EXIT_INSTR_OFFSETS
	.align		4
.L_60:
        /*009c*/ 	.byte	0x04, 0x1c
        /*009e*/ 	.short	(.L_62 - .L_61)


	//   ....[0]....
.L_61:
        /*00a0*/ 	.word	0x000000c0


	//   ....[1]....
        /*00a4*/ 	.word	0x00000930


	//   ....[2]....
        /*00a8*/ 	.word	0x00000980


	//   ....[3]....
        /*00ac*/ 	.word	0x000009a0


	//----- nvinfo : EIATTR_CRS_STACK_SIZE
	.align		4
.L_62:
        /*00b0*/ 	.byte	0x04, 0x1e
        /*00b2*/ 	.short	(.L_64 - .L_63)
.L_63:
        /*00b4*/ 	.word	0x00000000


	//----- nvinfo : EIATTR_CBANK_PARAM_SIZE
	.align		4
.L_64:
        /*00b8*/ 	.byte	0x03, 0x19
        /*00ba*/ 	.short	0x0030


	//----- nvinfo : EIATTR_PARAM_CBANK
	.align		4
        /*00bc*/ 	.byte	0x04, 0x0a
        /*00be*/ 	.short	(.L_66 - .L_65)
	.align		4
.L_65:
        /*00c0*/ 	.word	index@(.nv.constant0._Z9quickSortiPiS_S_S_S_)
        /*00c4*/ 	.short	0x0380
        /*00c6*/ 	.short	0x0030


	//----- nvinfo : EIATTR_SW_WAR
	.align		4
.L_66:
        /*00c8*/ 	.byte	0x04, 0x36
        /*00ca*/ 	.short	(.L_68 - .L_67)
.L_67:
        /*00cc*/ 	.word	0x00000008
.L_68:


//--------------------- .nv.callgraph             --------------------------
	.section	.nv.callgraph,"",@"SHT_CUDA_CALLGRAPH"
	.align	4
	.sectionentsize	8
	.align		4
        /*0000*/ 	.word	0x00000000
	.align		4
        /*0004*/ 	.word	0xffffffff
	.align		4
        /*0008*/ 	.word	index@(_Z9quickSortiPiS_S_S_S_)
	.align		4
        /*000c*/ 	.word	index@(vprintf)
	.align		4
        /*0010*/ 	.word	0x00000000
	.align		4
        /*0014*/ 	.word	0xfffffffe
	.align		4
        /*0018*/ 	.word	0x00000000
	.align		4
        /*001c*/ 	.word	0xfffffffd
	.align		4
        /*0020*/ 	.word	0x00000000
	.align		4
        /*0024*/ 	.word	0xfffffffc


//--------------------- .nv.constant4             --------------------------
	.section	.nv.constant4,"a",@progbits
	.align	8
	.align		8
.nv.constant4:
        /*0000*/ 	.dword	$str
	.align		8
        /*0008*/ 	.dword	$str$1
	.align		8
        /*0010*/ 	.dword	$str$2
	.align		8
        /*0018*/ 	.dword	$str$3
	.align		8
        /*0020*/ 	.dword	$str$4
	.align		8
        /*0028*/ 	.dword	vprintf


//--------------------- .text._Z20arrangeQueueAndPivotPiS_iS_S_S_S_Pb --------------------------
	.section	.text._Z20arrangeQueueAndPivotPiS_iS_S_S_S_Pb,"ax",@progbits
	.align	128
        .global         _Z20arrangeQueueAndPivotPiS_iS_S_S_S_Pb
        .type           _Z20arrangeQueueAndPivotPiS_iS_S_S_S_Pb,@function
        .size           _Z20arrangeQueueAndPivotPiS_iS_S_S_S_Pb,(.L_x_25 - _Z20arrangeQueueAndPivotPiS_iS_S_S_S_Pb)
        .other          _Z20arrangeQueueAndPivotPiS_iS_S_S_S_Pb,@"STO_CUDA_ENTRY STV_DEFAULT"
_Z20arrangeQueueAndPivotPiS_iS_S_S_S_Pb:
.text._Z20arrangeQueueAndPivotPiS_iS_S_S_S_Pb:
[----:B------:R-:W-:Y:S01]  /*0000*/  LDC R1, c[0x0][0x37c] ;  /* 0x0000df00ff017b82 */ /* 0x000fe20000000800 */
[----:B------:R-:W0:Y:S07]  /*0010*/  S2R R6, SR_TID.X ;  /* 0x0000000000067919 */ /* 0x000e2e0000002100 */
[----:B------:R-:W0:Y:S01]  /*0020*/  S2UR UR4, SR_CTAID.X ;  /* 0x00000000000479c3 */ /* 0x000e220000002500 */
[----:B------:R-:W1:Y:S07]  /*0030*/  LDCU UR5, c[0x0][0x390] ;  /* 0x00007200ff0577ac */ /* 0x000e6e0008000800 */
[----:B------:R-:W0:Y:S02]  /*0040*/  LDC R3, c[0x0][0x360] ;  /* 0x0000d800ff037b82 */ /* 0x000e240000000800 */
[----:B0-----:R-:W-:-:S05]  /*0050*/  IMAD R0, R3, UR4, R6 ;  /* 0x0000000403007c24 */ /* 0x001fca000f8e0206 */
[----:B-1----:R-:W-:-:S13]  /*0060*/  ISETP.GE.AND P0, PT, R0, UR5, PT ;  /* 0x0000000500007c0c */ /* 0x002fda000bf06270 */
[----:B------:R-:W-:Y:S05]  /*0070*/  @P0 EXIT ;  /* 0x000000000000094d */ /* 0x000fea0003800000 */
[----:B------:R-:W0:Y:S01]  /*0080*/  LDC.64 R2, c[0x0][0x3b0] ;  /* 0x0000ec00ff027b82 */ /* 0x000e220000000a00 */
[----:B------:R-:W1:Y:S01]  /*0090*/  LDCU.64 UR6, c[0x0][0x358] ;  /* 0x00006b00ff0677ac */ /* 0x000e620008000a00 */
[----:B------:R-:W-:-:S06]  /*00a0*/  IMAD.SHL.U32 R9, R0, 0x2, RZ ;  /* 0x0000000200097824 */ /* 0x000fcc00078e00ff */
[----:B------:R-:W2:Y:S08]  /*00b0*/  LDC.64 R12, c[0x0][0x3a0] ;  /* 0x0000e800ff0c7b82 */ /* 0x000eb00000000a00 */
[----:B------:R-:W3:Y:S01]  /*00c0*/  LDC.64 R10, c[0x0][0x388] ;  /* 0x0000e200ff0a7b82 */ /* 0x000ee20000000a00 */
[----:B0-----:R-:W-:-:S07]  /*00d0*/  IMAD.WIDE R4, R9, 0x4, R2 ;  /* 0x0000000409047825 */ /* 0x001fce00078e0202 */
[----:B------:R-:W0:Y:S01]  /*00e0*/  S2UR UR5, SR_CgaCtaId ;  /* 0x00000000000579c3 */ /* 0x000e220000008800 */
[----:B-1----:R1:W4:Y:S01]  /*00f0*/  LDG.E R7, desc[UR6][R4.64] ;  /* 0x0000000604077981 */ /* 0x002322000c1e1900 */
[----:B--2---:R-:W-:-:S06]  /*0100*/  IMAD.WIDE R12, R0, 0x4, R12 ;  /* 0x00000004000c7825 */ /* 0x004fcc00078e020c */
[----:B------:R-:W2:Y:S01]  /*0110*/  LDC.64 R16, c[0x0][0x3a8] ;  /* 0x0000ea00ff107b82 */ /* 0x000ea20000000a00 */
[----:B------:R-:W5:Y:S07]  /*0120*/  LDG.E R21, desc[UR6][R12.64] ;  /* 0x000000060c157981 */ /* 0x000f6e000c1e1900 */
[----:B-1----:R-:W1:Y:S01]  /*0130*/  LDC.64 R4, c[0x0][0x380] ;  /* 0x0000e000ff047b82 */ /* 0x002e620000000a00 */
[----:B----4-:R-:W-:-:S04]  /*0140*/  IMAD.SHL.U32 R19, R7, 0x2, RZ ;  /* 0x0000000207137824 */ /* 0x010fc800078e00ff */
[----:B---3--:R-:W-:-:S06]  /*0150*/  IMAD.WIDE R10, R19, 0x4, R10 ;  /* 0x00000004130a7825 */ /* 0x008fcc00078e020a */
[----:B------:R-:W3:Y:S01]  /*0160*/  LDG.E R11, desc[UR6][R10.64] ;  /* 0x000000060a0b7981 */ /* 0x000ee2000c1e1900 */
[----:B-----5:R-:W-:Y:S01]  /*0170*/  ISETP.NE.AND P0, PT, R21, -0x1, PT ;  /* 0xffffffff1500780c */ /* 0x020fe20003f05270 */
[----:B------:R-:W-:Y:S01]  /*0180*/  UMOV UR4, 0x400 ;  /* 0x0000040000047882 */ /* 0x000fe20000000000 */
[C---:B-1----:R-:W-:Y:S01]  /*0190*/  IMAD.WIDE R4, R9.reuse, 0x4, R4 ;  /* 0x0000000409047825 */ /* 0x042fe200078e0204 */
[----:B0-----:R-:W-:Y:S01]  /*01a0*/  ULEA UR4, UR5, UR4, 0x18 ;  /* 0x0000000405047291 */ /* 0x001fe2000f8ec0ff */
[----:B------:R-:W-:Y:S02]  /*01b0*/  BSSY.RECONVERGENT B0, `(.L_x_0) ;  /* 0x0000033000007945 */ /* 0x000fe40003800200 */
[----:B--2---:R-:W-:-:S03]  /*01c0*/  IMAD.WIDE R8, R9, 0x4, R16 ;  /* 0x0000000409087825 */ /* 0x004fc600078e0210 */
[----:B------:R-:W-:-:S04]  /*01d0*/  LEA R6, R6, UR4, 0x2 ;  /* 0x0000000406067c11 */ /* 0x000fc8000f8e10ff */
[----:B------:R-:W0:Y:S01]  /*01e0*/  @P0 LDC.64 R14, c[0x0][0x398] ;  /* 0x0000e600ff0e0b82 */ /* 0x000e220000000a00 */
[----:B------:R1:W-:Y:S01]  /*01f0*/  STS [R6], R7 ;  /* 0x0000000706007388 */ /* 0x0003e20000000800 */
[----:B---3--:R-:W-:Y:S01]  /*0200*/  ISETP.NE.AND P1, PT, R0, R11, PT ;  /* 0x0000000b0000720c */ /* 0x008fe20003f25270 */
[----:B0-----:R-:W-:-:S05]  /*0210*/  @P0 IMAD.WIDE R12, R11, 0x4, R14 ;  /* 0x000000040b0c0825 */ /* 0x001fca00078e020e */
[----:B------:R1:W-:Y:S07]  /*0220*/  @P0 STG.E desc[UR6][R12.64], R21 ;  /* 0x000000150c000986 */ /* 0x0003ee000c101906 */
[----:B------:R1:W-:Y:S01]  /*0230*/  @!P1 STG.E desc[UR6][R4.64], R0 ;  /* 0x0000000004009986 */ /* 0x0003e2000c101906 */
[----:B------:R-:W-:-:S03]  /*0240*/  @!P1 IMAD.MOV.U32 R15, RZ, RZ, R0 ;  /* 0x000000ffff0f9224 */ /* 0x000fc600078e0000 */
[----:B------:R1:W-:Y:S04]  /*0250*/  @!P1 STG.E desc[UR6][R4.64+0x4], R0 ;  /* 0x0000040004009986 */ /* 0x0003e8000c101906 */
[----:B------:R1:W-:Y:S04]  /*0260*/  @!P1 STG.E desc[UR6][R8.64], R0 ;  /* 0x0000000008009986 */ /* 0x0003e8000c101906 */
[----:B------:R1:W-:Y:S01]  /*0270*/  @!P1 STG.E desc[UR6][R8.64+0x4], R0 ;  /* 0x0000040008009986 */ /* 0x0003e2000c101906 */
[----:B------:R-:W-:Y:S05]  /*0280*/  @!P1 BRA `(.L_x_1) ;  /* 0x0000000000949947 */ /* 0x000fea0003800000 */
[----:B------:R-:W-:-:S13]  /*0290*/  ISETP.NE.AND P0, PT, R0, R7, PT ;  /* 0x000000070000720c */ /* 0x000fda0003f05270 */
[----:B-1----:R-:W-:Y:S01]  /*02a0*/  @!P0 VIADD R13, R11, 0xffffffff ;  /* 0xffffffff0b0d8836 */ /* 0x002fe20000000000 */
[----:B------:R0:W-:Y:S01]  /*02b0*/  @!P0 STG.E desc[UR6][R4.64], R0 ;  /* 0x0000000004008986 */ /* 0x0001e2000c101906 */
[----:B------:R-:W-:-:S03]  /*02c0*/  @!P0 IMAD.MOV.U32 R15, RZ, RZ, R0 ;  /* 0x000000ffff0f8224 */ /* 0x000fc600078e0000 */
[----:B------:R0:W-:Y:S04]  /*02d0*/  @!P0 STG.E desc[UR6][R4.64+0x4], R13 ;  /* 0x0000040d04008986 */ /* 0x0001e8000c101906 */
[----:B------:R0:W-:Y:S04]  /*02e0*/  @!P0 STG.E desc[UR6][R8.64+0x4], R13 ;  /* 0x0000040d08008986 */ /* 0x0001e8000c101906 */
[----:B------:R0:W-:Y:S01]  /*02f0*/  @!P0 STG.E desc[UR6][R8.64], R0 ;  /* 0x0000000008008986 */ /* 0x0001e2000c101906 */
[----:B------:R-:W-:Y:S05]  /*0300*/  @!P0 BRA `(.L_x_1) ;  /* 0x0000000000748947 */ /* 0x000fea0003800000 */
[----:B------:R-:W-:-:S05]  /*0310*/  VIADD R15, R11, 0x1 ;  /* 0x000000010b0f7836 */ /* 0x000fca0000000000 */
[----:B------:R-:W-:-:S13]  /*0320*/  ISETP.NE.AND P0, PT, R0, R15, PT ;  /* 0x0000000f0000720c */ /* 0x000fda0003f05270 */
[----:B------:R-:W-:Y:S05]  /*0330*/  @P0 BRA `(.L_x_2) ;  /* 0x0000000000240947 */ /* 0x000fea0003800000 */
[----:B------:R-:W-:Y:S01]  /*0340*/  IMAD.WIDE R2, R19, 0x4, R2 ;  /* 0x0000000413027825 */ /* 0x000fe200078e0202 */
[----:B------:R2:W-:Y:S04]  /*0350*/  STG.E desc[UR6][R4.64], R0 ;  /* 0x0000000004007986 */ /* 0x0005e8000c101906 */
[----:B------:R-:W3:Y:S04]  /*0360*/  LDG.E R7, desc[UR6][R2.64+0x4] ;  /* 0x0000040602077981 */ /* 0x000ee8000c1e1900 */
[----:B---3--:R2:W-:Y:S04]  /*0370*/  STG.E desc[UR6][R4.64+0x4], R7 ;  /* 0x0000040704007986 */ /* 0x0085e8000c101906 */
[----:B------:R2:W-:Y:S04]  /*0380*/  STG.E desc[UR6][R8.64], R0 ;  /* 0x0000000008007986 */ /* 0x0005e8000c101906 */
[----:B------:R-:W3:Y:S01]  /*0390*/  LDG.E R11, desc[UR6][R2.64+0x4] ;  /* 0x00000406020b7981 */ /* 0x000ee2000c1e1900 */
[----:B------:R-:W-:-:S03]  /*03a0*/  IMAD.MOV.U32 R15, RZ, RZ, R0 ;  /* 0x000000ffff0f7224 */ /* 0x000fc600078e0000 */
[----:B---3--:R2:W-:Y:S01]  /*03b0*/  STG.E desc[UR6][R8.64+0x4], R11 ;  /* 0x0000040b08007986 */ /* 0x0085e2000c101906 */
[----:B------:R-:W-:Y:S05]  /*03c0*/  BRA `(.L_x_1) ;  /* 0x0000000000447947 */ /* 0x000fea0003800000 */
.L_x_2:
[----:B------:R-:W-:-:S13]  /*03d0*/  ISETP.GT.AND P0, PT, R0, R11, PT ;  /* 0x0000000b0000720c */ /* 0x000fda0003f04270 */
[----:B------:R-:W-:Y:S01]  /*03e0*/  @P0 IMAD.MOV.U32 R3, RZ, RZ, -0x1 ;  /* 0xffffffffff030424 */ /* 0x000fe200078e00ff */
[----:B------:R3:W-:Y:S04]  /*03f0*/  @P0 STG.E desc[UR6][R4.64], R15 ;  /* 0x0000000f04000986 */ /* 0x0007e8000c101906 */
[----:B------:R3:W-:Y:S04]  /*0400*/  @P0 STG.E desc[UR6][R4.64+0x4], R3 ;  /* 0x0000040304000986 */ /* 0x0007e8000c101906 */
[----:B------:R3:W-:Y:S04]  /*0410*/  @P0 STG.E desc[UR6][R8.64+0x4], R3 ;  /* 0x0000040308000986 */ /* 0x0007e8000c101906 */
[----:B------:R3:W-:Y:S01]  /*0420*/  @P0 STG.E desc[UR6][R8.64], R15 ;  /* 0x0000000f08000986 */ /* 0x0007e2000c101906 */
[----:B------:R-:W-:Y:S05]  /*0430*/  @P0 BRA `(.L_x_1) ;  /* 0x0000000000280947 */ /* 0x000fea0003800000 */
[----:B------:R-:W-:-:S13]  /*0440*/  ISETP.GE.AND P0, PT, R0, R11, PT ;  /* 0x0000000b0000720c */ /* 0x000fda0003f06270 */
[----:B------:R-:W-:Y:S05]  /*0450*/  @!P0 BRA `(.L_x_3) ;  /* 0x0000000000088947 */ /* 0x000fea0003800000 */
[----:B---3--:R1:W5:Y:S01]  /*0460*/  LDG.E R15, desc[UR6][R8.64] ;  /* 0x00000006080f7981 */ /* 0x008362000c1e1900 */
[----:B------:R-:W-:Y:S05]  /*0470*/  BRA `(.L_x_1) ;  /* 0x0000000000187947 */ /* 0x000fea0003800000 */
.L_x_3:
[----:B---3--:R-:W-:Y:S01]  /*0480*/  IMAD.MOV.U32 R3, RZ, RZ, -0x1 ;  /* 0xffffffffff037424 */ /* 0x008fe200078e00ff */
[----:B------:R4:W-:Y:S01]  /*0490*/  STG.E desc[UR6][R4.64], R7 ;  /* 0x0000000704007986 */ /* 0x0009e2000c101906 */
[----:B------:R-:W-:-:S03]  /*04a0*/  MOV R15, R7 ;  /* 0x00000007000f7202 */ /* 0x000fc60000000f00 */
[----:B------:R4:W-:Y:S04]  /*04b0*/  STG.E desc[UR6][R4.64+0x4], R3 ;  /* 0x0000040304007986 */ /* 0x0009e8000c101906 */
[----:B------:R4:W-:Y:S04]  /*04c0*/  STG.E desc[UR6][R8.64+0x4], R3 ;  /* 0x0000040308007986 */ /* 0x0009e8000c101906 */
[----:B------:R4:W-:Y:S02]  /*04d0*/  STG.E desc[UR6][R8.64], R7 ;  /* 0x0000000708007986 */ /* 0x0009e4000c101906 */
.L_x_1:
[----:B------:R-:W-:Y:S05]  /*04e0*/  BSYNC.RECONVERGENT B0 ;  /* 0x0000000000007941 */ /* 0x000fea0003800200 */
.L_x_0:
[----:B-----5:R-:W-:Y:S01]  /*04f0*/  ISETP.NE.AND P0, PT, R15, R0, PT ;  /* 0x000000000f00720c */ /* 0x020fe20003f05270 */
[----:B------:R-:W-:-:S12]  /*0500*/  BSSY.RECONVERGENT B0, `(.L_x_4) ;  /* 0x000002f000007945 */ /* 0x000fd80003800200 */
[----:B------:R-:W-:Y:S05]  /*0510*/  @P0 BRA `(.L_x_5) ;  /* 0x0000000000b40947 */ /* 0x000fea0003800000 */
[----:B01234-:R-:W2:Y:S02]  /*0520*/  LDG.E R9, desc[UR6][R8.64+0x4] ;  /* 0x0000040608097981 */ /* 0x01fea4000c1e1900 */
[----:B--2---:R-:W-:-:S05]  /*0530*/  IMAD.IADD R2, R9, 0x1, -R0 ;  /* 0x0000000109027824 */ /* 0x004fca00078e0a00 */
[----:B------:R-:W-:-:S13]  /*0540*/  ISETP.GE.AND P0, PT, R2, 0x3, PT ;  /* 0x000000030200780c */ /* 0x000fda0003f06270 */
[----:B------:R-:W-:Y:S05]  /*0550*/  @!P0 BRA `(.L_x_5) ;  /* 0x0000000000a48947 */ /* 0x000fea0003800000 */
[----:B------:R-:W0:Y:S01]  /*0560*/  LDC.64 R6, c[0x0][0x398] ;  /* 0x0000e600ff067b82 */ /* 0x000e220000000a00 */
[----:B------:R-:W-:-:S05]  /*0570*/  IMAD.IADD R2, R0, 0x1, R9 ;  /* 0x0000000100027824 */ /* 0x000fca00078e0209 */
[----:B------:R-:W-:-:S04]  /*0580*/  LEA.HI R2, R2, R2, RZ, 0x1 ;  /* 0x0000000202027211 */ /* 0x000fc800078f08ff */
[----:B------:R-:W-:Y:S01]  /*0590*/  SHF.R.S32.HI R11, RZ, 0x1, R2 ;  /* 0x00000001ff0b7819 */ /* 0x000fe20000011402 */
[----:B0-----:R-:W-:-:S04]  /*05a0*/  IMAD.WIDE R8, R9, 0x4, R6 ;  /* 0x0000000409087825 */ /* 0x001fc800078e0206 */
[--C-:B------:R-:W-:Y:S02]  /*05b0*/  IMAD.WIDE R2, R0, 0x4, R6.reuse ;  /* 0x0000000400027825 */ /* 0x100fe400078e0206 */
[----:B------:R-:W2:Y:S02]  /*05c0*/  LDG.E R8, desc[UR6][R8.64] ;  /* 0x0000000608087981 */ /* 0x000ea4000c1e1900 */
[----:B------:R-:W-:Y:S02]  /*05d0*/  IMAD.WIDE R6, R11, 0x4, R6 ;  /* 0x000000040b067825 */ /* 0x000fe400078e0206 */
[----:B------:R-:W2:Y:S04]  /*05e0*/  LDG.E R11, desc[UR6][R2.64] ;  /* 0x00000006020b7981 */ /* 0x000ea8000c1e1900 */
[----:B------:R-:W3:Y:S01]  /*05f0*/  LDG.E R6, desc[UR6][R6.64] ;  /* 0x0000000606067981 */ /* 0x000ee2000c1e1900 */
[----:B------:R-:W-:Y:S01]  /*0600*/  BSSY.RELIABLE B1, `(.L_x_6) ;  /* 0x000001a000017945 */ /* 0x000fe20003800100 */
[----:B------:R-:W-:-:S02]  /*0610*/  IMAD.MOV.U32 R15, RZ, RZ, RZ ;  /* 0x000000ffff0f7224 */ /* 0x000fc400078e00ff */
[----:B------:R-:W-:Y:S01]  /*0620*/  IMAD.MOV.U32 R17, RZ, RZ, RZ ;  /* 0x000000ffff117224 */ /* 0x000fe200078e00ff */
[C---:B--2---:R-:W-:Y:S02]  /*0630*/  ISETP.GT.AND P0, PT, R11.reuse, R8, PT ;  /* 0x000000080b00720c */ /* 0x044fe40003f04270 */
[----:B---3--:R-:W-:Y:S02]  /*0640*/  ISETP.GE.AND P1, PT, R11, R6, PT ;  /* 0x000000060b00720c */ /* 0x008fe40003f26270 */
[----:B------:R-:W-:-:S11]  /*0650*/  MOV R13, R11 ;  /* 0x0000000b000d7202 */ /* 0x000fd60000000f00 */
[----:B------:R-:W-:Y:S05]  /*0660*/  @!P0 BRA P1, `(.L_x_7) ;  /* 0x00000000004c8947 */ /* 0x000fea0000800000 */
[----:B------:R-:W-:-:S04]  /*0670*/  ISETP.GT.AND P0, PT, R11, R6, PT ;  /* 0x000000060b00720c */ /* 0x000fc80003f04270 */
[----:B------:R-:W-:-:S13]  /*0680*/  ISETP.LT.OR P0, PT, R11, R8, P0 ;  /* 0x000000080b00720c */ /* 0x000fda0000701670 */
[----:B------:R-:W-:Y:S05]  /*0690*/  @!P0 BRA `(.L_x_7) ;  /* 0x0000000000408947 */ /* 0x000fea0003800000 */
[----:B------:R-:W2:Y:S01]  /*06a0*/  LDG.E R13, desc[UR6][R2.64+0x4] ;  /* 0x00000406020d7981 */ /* 0x000ea2000c1e1900 */
[----:B------:R-:W-:Y:S01]  /*06b0*/  IMAD.MOV.U32 R15, RZ, RZ, 0x4 ;  /* 0x00000004ff0f7424 */ /* 0x000fe200078e00ff */
[CC--:B--2---:R-:W-:Y:S02]  /*06c0*/  ISETP.GT.AND P0, PT, R13.reuse, R11.reuse, PT ;  /* 0x0000000b0d00720c */ /* 0x0c4fe40003f04270 */
[CC--:B------:R-:W-:Y:S02]  /*06d0*/  ISETP.GT.AND P1, PT, R13.reuse, R8.reuse, PT ;  /* 0x000000080d00720c */ /* 0x0c0fe40003f24270 */
[C---:B------:R-:W-:Y:S02]  /*06e0*/  ISETP.GE.AND P0, PT, R13.reuse, R8, !P0 ;  /* 0x000000080d00720c */ /* 0x040fe40004706270 */
[----:B------:R-:W-:-:S04]  /*06f0*/  ISETP.GE.AND P1, PT, R13, R11, !P1 ;  /* 0x0000000b0d00720c */ /* 0x000fc80004f26270 */
[----:B------:R-:W-:-:S13]  /*0700*/  PLOP3.LUT P0, PT, P1, P0, PT, 0xf8, 0x8f ;  /* 0x00000000008f781c */ /* 0x000fda0000f01f70 */
[----:B------:R-:W-:Y:S05]  /*0710*/  @P0 BRA `(.L_x_7) ;  /* 0x0000000000200947 */ /* 0x000fea0003800000 */
[----:B------:R-:W2:Y:S01]  /*0720*/  LDG.E R13, desc[UR6][R2.64+0x8] ;  /* 0x00000806020d7981 */ /* 0x000ea2000c1e1900 */
[----:B------:R-:W-:Y:S01]  /*0730*/  IMAD.MOV.U32 R15, RZ, RZ, 0x8 ;  /* 0x00000008ff0f7424 */ /* 0x000fe200078e00ff */
[CC--:B--2---:R-:W-:Y:S02]  /*0740*/  ISETP.GT.AND P1, PT, R13.reuse, R11.reuse, PT ;  /* 0x0000000b0d00720c */ /* 0x0c4fe40003f24270 */
[CC--:B------:R-:W-:Y:S02]  /*0750*/  ISETP.GT.AND P0, PT, R13.reuse, R6.reuse, PT ;  /* 0x000000060d00720c */ /* 0x0c0fe40003f04270 */
[C---:B------:R-:W-:Y:S02]  /*0760*/  ISETP.GE.AND P1, PT, R13.reuse, R6, !P1 ;  /* 0x000000060d00720c */ /* 0x040fe40004f26270 */
[----:B------:R-:W-:-:S13]  /*0770*/  ISETP.GE.AND P0, PT, R13, R11, !P0 ;  /* 0x0000000b0d00720c */ /* 0x000fda0004706270 */
[----:B------:R-:W-:Y:S05]  /*0780*/  @!P1 BREAK.RELIABLE !P0, B1 ;  /* 0x0000000000019942 */ /* 0x000fea0004000100 */
[----:B------:R-:W-:Y:S05]  /*0790*/  @!P1 BRA !P0, `(.L_x_5) ;  /* 0x0000000000149947 */ /* 0x000fea0004000000 */
.L_x_7:
[----:B------:R-:W-:Y:S05]  /*07a0*/  BSYNC.RELIABLE B1 ;  /* 0x0000000000017941 */ /* 0x000fea0003800100 */
.L_x_6:
[----:B------:R-:W-:-:S05]  /*07b0*/  IADD3 R6, P0, PT, R2, R15, RZ ;  /* 0x0000000f02067210 */ /* 0x000fca0007f1e0ff */
[----:B------:R-:W-:-:S05]  /*07c0*/  IMAD.X R7, R3, 0x1, R17, P0 ;  /* 0x0000000103077824 */ /* 0x000fca00000e0611 */
[----:B------:R0:W-:Y:S04]  /*07d0*/  STG.E desc[UR6][R6.64], R11 ;  /* 0x0000000b06007986 */ /* 0x0001e8000c101906 */
[----:B------:R0:W-:Y:S02]  /*07e0*/  STG.E desc[UR6][R2.64], R13 ;  /* 0x0000000d02007986 */ /* 0x0001e4000c101906 */
.L_x_5:
[----:B------:R-:W-:Y:S05]  /*07f0*/  BSYNC.RECONVERGENT B0 ;  /* 0x0000000000007941 */ /* 0x000fea0003800200 */
.L_x_4:
[----:B------:R-:W-:Y:S05]  /*0800*/  WARPSYNC.ALL ;  /* 0x0000000000007948 */ /* 0x000fea0003800000 */
[----:B012---:R-:W2:Y:S04]  /*0810*/  LDG.E R0, desc[UR6][R4.64] ;  /* 0x0000000604007981 */ /* 0x007ea8000c1e1900 */
[----:B---34-:R-:W2:Y:S02]  /*0820*/  LDG.E R3, desc[UR6][R4.64+0x4] ;  /* 0x0000040604037981 */ /* 0x018ea4000c1e1900 */
[----:B--2---:R-:W-:-:S13]  /*0830*/  ISETP.NE.AND P0, PT, R0, R3, PT ;  /* 0x000000030000720c */ /* 0x004fda0003f05270 */
[----:B------:R-:W-:Y:S05]  /*0840*/  @!P0 EXIT ;  /* 0x000000000000894d */ /* 0x000fea0003800000 */
[----:B------:R-:W0:Y:S02]  /*0850*/  LDC.64 R2, c[0x0][0x3b8] ;  /* 0x0000ee00ff027b82 */ /* 0x000e240000000a00 */
[----:B0-----:R-:W-:Y:S01]  /*0860*/  STG.E.U8 desc[UR6][R2.64], RZ ;  /* 0x000000ff02007986 */ /* 0x001fe2000c101106 */
[----:B------:R-:W-:Y:S05]  /*0870*/  EXIT ;  /* 0x000000000000794d */ /* 0x000fea0003800000 */
.L_x_8:
[----:B------:R-:W-:-:S00]  /*0880*/  BRA `(.L_x_8) ;  /* 0xfffffffc00fc7947 */ /* 0x000fc0000383ffff */
[----:B------:R-:W-:-:S00]  /*0890*/  NOP ;  /* 0x0000000000007918 */ /* 0x000fc00000000000 */
        /* <DEDUP_REMOVED lines=14> */
.L_x_25:


//--------------------- .text._Z9quickSortiPiS_S_S_S_ --------------------------
	.section	.text._Z9quickSortiPiS_S_S_S_,"ax",@progbits
	.align	128
        .global         _Z9quickSortiPiS_S_S_S_
        .type           _Z9quickSortiPiS_S_S_S_,@function
        .size           _Z9quickSortiPiS_S_S_S_,(.L_x_26 - _Z9quickSortiPiS_S_S_S_)
        .other          _Z9quickSortiPiS_S_S_S_,@"STO_CUDA_ENTRY STV_DEFAULT"
_Z9quickSortiPiS_S_S_S_:
.text._Z9quickSortiPiS_S_S_S_:
[----:B------:R-:W0:Y:S01]  /*0000*/  LDC R1, c[0x0][0x37c] ;  /* 0x0000df00ff017b82 */ /* 0x000e220000000800 */
[----:B------:R-:W1:Y:S01]  /*0010*/  S2R R19, SR_TID.X ;  /* 0x0000000000137919 */ /* 0x000e620000002100 */
[----:B------:R-:W2:Y:S06]  /*0020*/  LDCU UR5, c[0x0][0x2fc] ;  /* 0x00005f80ff0577ac */ /* 0x000eac0008000800 */
[----:B------:R-:W1:Y:S01]  /*0030*/  S2UR UR6, SR_CTAID.X ;  /* 0x00000000000679c3 */ /* 0x000e620000002500 */
[----:B0-----:R-:W-:Y:S01]  /*0040*/  VIADD R1, R1, 0xffffffe0 ;  /* 0xffffffe001017836 */ /* 0x001fe20000000000 */
[----:B------:R-:W0:Y:S01]  /*0050*/  LDCU UR38, c[0x0][0x380] ;  /* 0x00007000ff2677ac */ /* 0x000e220008000800 */
[----:B------:R-:W3:Y:S05]  /*0060*/  LDCU UR4, c[0x0][0x2f8] ;  /* 0x00005f00ff0477ac */ /* 0x000eea0008000800 */
[----:B------:R-:W1:Y:S01]  /*0070*/  LDC R0, c[0x0][0x360] ;  /* 0x0000d800ff007b82 */ /* 0x000e620000000800 */
[----:B---3--:R-:W-:-:S05]  /*0080*/  IADD3 R6, P1, PT, R1, UR4, RZ ;  /* 0x0000000401067c10 */ /* 0x008fca000ff3e0ff */
[----:B--2---:R-:W-:Y:S02]  /*0090*/  IMAD.X R7, RZ, RZ, UR5, P1 ;  /* 0x00000005ff077e24 */ /* 0x004fe400088e06ff */
[----:B-1----:R-:W-:-:S05]  /*00a0*/  IMAD R19, R0, UR6, R19 ;  /* 0x0000000600137c24 */ /* 0x002fca000f8e0213 */
[----:B0-----:R-:W-:-:S13]  /*00b0*/  ISETP.GE.AND P0, PT, R19, UR38, PT ;  /* 0x0000002613007c0c */ /* 0x001fda000bf06270 */
[----:B------:R-:W-:Y:S05]  /*00c0*/  @P0 EXIT ;  /* 0x000000000000094d */ /* 0x000fea0003800000 */
[----:B------:R-:W0:Y:S01]  /*00d0*/  LDC.64 R2, c[0x0][0x3a0] ;  /* 0x0000e800ff027b82 */ /* 0x000e220000000a00 */
[----:B------:R-:W1:Y:S01]  /*00e0*/  LDCU.64 UR36, c[0x0][0x358] ;  /* 0x00006b00ff2477ac */ /* 0x000e620008000a00 */
[----:B------:R-:W-:-:S06]  /*00f0*/  IMAD.SHL.U32 R16, R19, 0x2, RZ ;  /* 0x0000000213107824 */ /* 0x000fcc00078e00ff */
[----:B------:R-:W2:Y:S08]  /*0100*/  LDC.64 R4, c[0x0][0x388] ;  /* 0x0000e200ff047b82 */ /* 0x000eb00000000a00 */
[----:B------:R-:W3:Y:S01]  /*0110*/  LDC.64 R26, c[0x0][0x398] ;  /* 0x0000e600ff1a7b82 */ /* 0x000ee20000000a00 */
[----:B0-----:R-:W-:-:S06]  /*0120*/  IMAD.WIDE R2, R16, 0x4, R2 ;  /* 0x0000000410027825 */ /* 0x001fcc00078e0202 */
[----:B-1----:R-:W4:Y:S01]  /*0130*/  LDG.E R3, desc[UR36][R2.64] ;  /* 0x0000002402037981 */ /* 0x002f22000c1e1900 */
[----:B--2---:R-:W-:-:S05]  /*0140*/  IMAD.WIDE R8, R19, 0x4, R4 ;  /* 0x0000000413087825 */ /* 0x004fca00078e0204 */
[----:B------:R0:W5:Y:S01]  /*0150*/  LDG.E R24, desc[UR36][R8.64] ;  /* 0x0000002408187981 */ /* 0x000162000c1e1900 */
[----:B---3--:R-:W-:-:S05]  /*0160*/  IMAD.WIDE R26, R16, 0x4, R26 ;  /* 0x00000004101a7825 */ /* 0x008fca00078e021a */
[----:B------:R0:W5:Y:S01]  /*0170*/  LDG.E R0, desc[UR36][R26.64] ;  /* 0x000000241a007981 */ /* 0x000162000c1e1900 */
[----:B----4-:R-:W-:-:S05]  /*0180*/  IMAD.WIDE R4, R3, 0x4, R4 ;  /* 0x0000000403047825 */ /* 0x010fca00078e0204 */
[----:B------:R0:W5:Y:S01]  /*0190*/  LDG.E R25, desc[UR36][R4.64] ;  /* 0x0000002404197981 */ /* 0x000162000c1e1900 */
[----:B------:R-:W-:Y:S01]  /*01a0*/  ISETP.GT.AND P0, PT, R19, -0x1, PT ;  /* 0xffffffff1300780c */ /* 0x000fe20003f04270 */
[----:B------:R-:W-:Y:S01]  /*01b0*/  BSSY.RECONVERGENT B6, `(.L_x_9) ;  /* 0x0000034000067945 */ /* 0x000fe20003800200 */
[----:B------:R-:W-:-:S03]  /*01c0*/  IADD3 R22, P1, PT, R6, 0x8, RZ ;  /* 0x0000000806167810 */ /* 0x000fc60007f3e0ff */
[----:B------:R-:W-:Y:S01]  /*01d0*/  BSSY.RELIABLE B8, `(.L_x_10) ;  /* 0x0000025000087945 */ /* 0x000fe20003800100 */
[----:B------:R-:W-:Y:S01]  /*01e0*/  SHF.L.U32 R17, R3, 0x1, RZ ;  /* 0x0000000103117819 */ /* 0x000fe200000006ff */
[----:B------:R-:W-:-:S06]  /*01f0*/  IMAD.X R23, RZ, RZ, R7, P1 ;  /* 0x000000ffff177224 */ /* 0x000fcc00008e0607 */
[----:B0-----:R-:W-:Y:S05]  /*0200*/  @P0 BRA `(.L_x_11) ;  /* 0x0000000000240947 */ /* 0x001fea0003800000 */
[----:B------:R-:W-:Y:S01]  /*0210*/  MOV R2, 0x28 ;  /* 0x0000002800027802 */ /* 0x000fe20000000f00 */
[----:B------:R0:W-:Y:S01]  /*0220*/  STL [R1], R16 ;  /* 0x0000001001007387 */ /* 0x0001e20000100800 */
[----:B------:R-:W1:Y:S04]  /*0230*/  LDCU.64 UR4, c[0x4][URZ] ;  /* 0x01000000ff0477ac */ /* 0x000e680008000a00 */
[----:B------:R-:W2:Y:S01]  /*0240*/  LDC.64 R2, c[0x4][R2] ;  /* 0x0100000002027b82 */ /* 0x000ea20000000a00 */
[----:B-1----:R-:W-:Y:S02]  /*0250*/  IMAD.U32 R4, RZ, RZ, UR4 ;  /* 0x00000004ff047e24 */ /* 0x002fe4000f8e00ff */
[----:B0-----:R-:W-:-:S07]  /*0260*/  IMAD.U32 R5, RZ, RZ, UR5 ;  /* 0x00000005ff057e24 */ /* 0x001fce000f8e00ff */
[----:B------:R-:W-:-:S07]  /*0270*/  LEPC R20, `(.L_x_12) ;  /* 0x000000001014794e */ /* 0x000fce0000000000 */
[----:B--2--5:R-:W-:Y:S05]  /*0280*/  CALL.ABS.NOINC R2 ;  /* 0x0000000002007343 */ /* 0x024fea0003c00000 */
.L_x_12:
[----:B------:R-:W-:Y:S05]  /*0290*/  BRA `(.L_x_13) ;  /* 0x0000000000607947 */ /* 0x000fea0003800000 */
.L_x_11:
[C---:B-----5:R-:W-:Y:S02]  /*02a0*/  ISETP.GT.AND P0, PT, R0.reuse, -0x1, PT ;  /* 0xffffffff0000780c */ /* 0x060fe40003f04270 */
[----:B------:R-:W-:-:S13]  /*02b0*/  ISETP.LT.AND P1, PT, R0, UR38, PT ;  /* 0x0000002600007c0c */ /* 0x000fda000bf21270 */
[----:B------:R-:W-:Y:S05]  /*02c0*/  @P0 BRA P1, `(.L_x_14) ;  /* 0x0000000000240947 */ /* 0x000fea0000800000 */
[----:B------:R-:W-:Y:S01]  /*02d0*/  MOV R2, 0x28 ;  /* 0x0000002800027802 */ /* 0x000fe20000000f00 */
[----:B------:R0:W-:Y:S01]  /*02e0*/  STL [R1], R0 ;  /* 0x0000000001007387 */ /* 0x0001e20000100800 */
[----:B------:R-:W1:Y:S04]  /*02f0*/  LDCU.64 UR4, c[0x4][0x8] ;  /* 0x01000100ff0477ac */ /* 0x000e680008000a00 */
[----:B------:R-:W2:Y:S01]  /*0300*/  LDC.64 R2, c[0x4][R2] ;  /* 0x0100000002027b82 */ /* 0x000ea20000000a00 */
[----:B-1----:R-:W-:Y:S01]  /*0310*/  IMAD.U32 R4, RZ, RZ, UR4 ;  /* 0x00000004ff047e24 */ /* 0x002fe2000f8e00ff */
[----:B0-----:R-:W-:-:S07]  /*0320*/  MOV R5, UR5 ;  /* 0x0000000500057c02 */ /* 0x001fce0008000f00 */
[----:B------:R-:W-:-:S07]  /*0330*/  LEPC R20, `(.L_x_15) ;  /* 0x000000001014794e */ /* 0x000fce0000000000 */
[----:B--2---:R-:W-:Y:S05]  /*0340*/  CALL.ABS.NOINC R2 ;  /* 0x0000000002007343 */ /* 0x004fea0003c00000 */
.L_x_15:
[----:B------:R-:W-:Y:S05]  /*0350*/  BRA `(.L_x_13) ;  /* 0x0000000000307947 */ /* 0x000fea0003800000 */
.L_x_14:
[C---:B------:R-:W-:Y:S02]  /*0360*/  ISETP.GT.AND P0, PT, R3.reuse, -0x1, PT ;  /* 0xffffffff0300780c */ /* 0x040fe40003f04270 */
[----:B------:R-:W-:-:S13]  /*0370*/  ISETP.LT.AND P1, PT, R3, UR38, PT ;  /* 0x0000002603007c0c */ /* 0x000fda000bf21270 */
[----:B------:R-:W-:Y:S05]  /*0380*/  @P0 BREAK.RELIABLE P1, B8 ;  /* 0x0000000000080942 */ /* 0x000fea0000800100 */
[----:B------:R-:W-:Y:S05]  /*0390*/  @P0 BRA P1, `(.L_x_16) ;  /* 0x0000000000540947 */ /* 0x000fea0000800000 */
[----:B------:R-:W-:Y:S01]  /*03a0*/  MOV R2, 0x28 ;  /* 0x0000002800027802 */ /* 0x000fe20000000f00 */
[----:B------:R0:W-:Y:S01]  /*03b0*/  STL [R1], R17 ;  /* 0x0000001101007387 */ /* 0x0001e20000100800 */
[----:B------:R-:W1:Y:S04]  /*03c0*/  LDCU.64 UR4, c[0x4][0x10] ;  /* 0x01000200ff0477ac */ /* 0x000e680008000a00 */
[----:B------:R-:W2:Y:S01]  /*03d0*/  LDC.64 R2, c[0x4][R2] ;  /* 0x0100000002027b82 */ /* 0x000ea20000000a00 */
[----:B-1----:R-:W-:Y:S02]  /*03e0*/  IMAD.U32 R4, RZ, RZ, UR4 ;  /* 0x00000004ff047e24 */ /* 0x002fe4000f8e00ff */
[----:B0-----:R-:W-:-:S07]  /*03f0*/  IMAD.U32 R5, RZ, RZ, UR5 ;  /* 0x00000005ff057e24 */ /* 0x001fce000f8e00ff */
[----:B------:R-:W-:-:S07]  /*0400*/  LEPC R20, `(.L_x_13) ;  /* 0x000000001014794e */ /* 0x000fce0000000000 */
[----:B--2---:R-:W-:Y:S05]  /*0410*/  CALL.ABS.NOINC R2 ;  /* 0x0000000002007343 */ /* 0x004fea0003c00000 */
.L_x_13:
[----:B------:R-:W-:Y:S05]  /*0420*/  BSYNC.RELIABLE B8 ;  /* 0x0000000000087941 */ /* 0x000fea0003800100 */
.L_x_10:
[----:B------:R-:W2:Y:S01]  /*0430*/  LDG.E R0, desc[UR36][R26.64] ;  /* 0x000000241a007981 */ /* 0x000ea2000c1e1900 */
[----:B------:R-:W-:Y:S01]  /*0440*/  MOV R2, 0x28 ;  /* 0x0000002800027802 */ /* 0x000fe20000000f00 */
[----:B------:R-:W0:Y:S01]  /*0450*/  LDCU.64 UR4, c[0x4][0x18] ;  /* 0x01000300ff0477ac */ /* 0x000e220008000a00 */
[----:B------:R-:W-:Y:S01]  /*0460*/  IMAD.MOV.U32 R6, RZ, RZ, R22 ;  /* 0x000000ffff067224 */ /* 0x000fe200078e0016 */
[----:B------:R1:W-:Y:S01]  /*0470*/  STL.64 [R1+0x8], R16 ;  /* 0x0000081001007387 */ /* 0x0003e20000100a00 */
[----:B------:R-:W-:Y:S02]  /*0480*/  IMAD.MOV.U32 R7, RZ, RZ, R23 ;  /* 0x000000ffff077224 */ /* 0x000fe400078e0017 */
[----:B------:R-:W3:Y:S01]  /*0490*/  LDC.64 R2, c[0x4][R2] ;  /* 0x0100000002027b82 */ /* 0x000ee20000000a00 */
[----:B0-----:R-:W-:Y:S01]  /*04a0*/  IMAD.U32 R4, RZ, RZ, UR4 ;  /* 0x00000004ff047e24 */ /* 0x001fe2000f8e00ff */
[----:B------:R-:W-:Y:S01]  /*04b0*/  MOV R5, UR5 ;  /* 0x0000000500057c02 */ /* 0x000fe20008000f00 */
[----:B--23--:R1:W-:Y:S06]  /*04c0*/  STL [R1+0x10], R0 ;  /* 0x0000100001007387 */ /* 0x00c3ec0000100800 */
[----:B------:R-:W-:-:S07]  /*04d0*/  LEPC R20, `(.L_x_16) ;  /* 0x000000001014794e */ /* 0x000fce0000000000 */
[----:B-1----:R-:W-:Y:S05]  /*04e0*/  CALL.ABS.NOINC R2 ;  /* 0x0000000002007343 */ /* 0x002fea0003c00000 */
.L_x_16:
[----:B------:R-:W-:Y:S05]  /*04f0*/  BSYNC.RECONVERGENT B6 ;  /* 0x0000000000067941 */ /* 0x000fea0003800200 */
.L_x_9:
[----:B------:R-:W-:Y:S01]  /*0500*/  ISETP.GE.AND P0, PT, R25, R24, PT ;  /* 0x000000181900720c */ /* 0x000fe20003f06270 */
[----:B------:R-:W-:-:S12]  /*0510*/  BSSY.RECONVERGENT B7, `(.L_x_17) ;  /* 0x000003f000077945 */ /* 0x000fd80003800200 */
[----:B------:R-:W-:Y:S05]  /*0520*/  @P0 BRA `(.L_x_18) ;  /* 0x0000000000780947 */ /* 0x000fea0003800000 */
[----:B------:R-:W0:Y:S01]  /*0530*/  LDC.64 R2, c[0x0][0x398] ;  /* 0x0000e600ff027b82 */ /* 0x000e220000000a00 */
[----:B------:R-:W-:Y:S01]  /*0540*/  IMAD.MOV.U32 R5, RZ, RZ, -0x1 ;  /* 0xffffffffff057424 */ /* 0x000fe200078e00ff */
[----:B------:R-:W1:Y:S01]  /*0550*/  LDCU UR4, c[0x0][0x380] ;  /* 0x00007000ff0477ac */ /* 0x000e620008000800 */
[----:B0-----:R-:W-:-:S06]  /*0560*/  IMAD.WIDE R2, R17, 0x4, R2 ;  /* 0x0000000411027825 */ /* 0x001fcc00078e0202 */
[----:B------:R-:W2:Y:S01]  /*0570*/  ATOMG.E.ADD.STRONG.GPU PT, R2, desc[UR36][R2.64+0x4], R5 ;  /* 0x80000405020279a8 */ /* 0x000ea200081ef124 */
[----:B------:R-:W-:Y:S01]  /*0580*/  BSSY.RECONVERGENT B6, `(.L_x_19) ;  /* 0x0000014000067945 */ /* 0x000fe20003800200 */
[C---:B--2---:R-:W-:Y:S02]  /*0590*/  ISETP.GT.AND P0, PT, R2.reuse, -0x1, PT ;  /* 0xffffffff0200780c */ /* 0x044fe40003f04270 */
[----:B-1----:R-:W-:-:S13]  /*05a0*/  ISETP.LT.AND P1, PT, R2, UR4, PT ;  /* 0x0000000402007c0c */ /* 0x002fda000bf21270 */
[----:B------:R-:W-:Y:S05]  /*05b0*/  @P0 BRA P1, `(.L_x_20) ;  /* 0x0000000000400947 */ /* 0x000fea0000800000 */
[----:B------:R-:W2:Y:S01]  /*05c0*/  LDG.E R18, desc[UR36][R26.64] ;  /* 0x000000241a127981 */ /* 0x000ea2000c1e1900 */
[----:B------:R-:W-:Y:S01]  /*05d0*/  MOV R8, 0x28 ;  /* 0x0000002800087802 */ /* 0x000fe20000000f00 */
[----:B------:R-:W-:Y:S01]  /*05e0*/  IMAD.MOV.U32 R11, RZ, RZ, R17 ;  /* 0x000000ffff0b7224 */ /* 0x000fe200078e0011 */
[----:B------:R-:W-:Y:S01]  /*05f0*/  MOV R3, R16 ;  /* 0x0000001000037202 */ /* 0x000fe20000000f00 */
[----:B------:R-:W0:Y:S01]  /*0600*/  LDCU.64 UR4, c[0x4][0x20] ;  /* 0x01000400ff0477ac */ /* 0x000e220008000a00 */
[----:B------:R-:W-:Y:S02]  /*0610*/  IMAD.MOV.U32 R6, RZ, RZ, R22 ;  /* 0x000000ffff067224 */ /* 0x000fe400078e0016 */
[----:B------:R-:W1:Y:S01]  /*0620*/  LDC.64 R8, c[0x4][R8] ;  /* 0x0100000008087b82 */ /* 0x000e620000000a00 */
[----:B------:R3:W-:Y:S01]  /*0630*/  STL.64 [R1+0x8], R2 ;  /* 0x0000080201007387 */ /* 0x0007e20000100a00 */
[----:B------:R-:W-:Y:S02]  /*0640*/  IMAD.MOV.U32 R7, RZ, RZ, R23 ;  /* 0x000000ffff077224 */ /* 0x000fe400078e0017 */
[----:B0-----:R-:W-:Y:S01]  /*0650*/  IMAD.U32 R4, RZ, RZ, UR4 ;  /* 0x00000004ff047e24 */ /* 0x001fe2000f8e00ff */
[----:B------:R-:W-:Y:S01]  /*0660*/  MOV R5, UR5 ;  /* 0x0000000500057c02 */ /* 0x000fe20008000f00 */
[----:B--2---:R-:W-:Y:S01]  /*0670*/  IMAD.SHL.U32 R10, R18, 0x2, RZ ;  /* 0x00000002120a7824 */ /* 0x004fe200078e00ff */
[----:B------:R3:W-:Y:S04]  /*0680*/  STL.64 [R1+0x10], R18 ;  /* 0x0000101201007387 */ /* 0x0007e80000100a00 */
[----:B-1----:R3:W-:Y:S02]  /*0690*/  STL.64 [R1+0x18], R10 ;  /* 0x0000180a01007387 */ /* 0x0027e40000100a00 */
[----:B------:R-:W-:-:S07]  /*06a0*/  LEPC R20, `(.L_x_20) ;  /* 0x000000001014794e */ /* 0x000fce0000000000 */
[----:B---3--:R-:W-:Y:S05]  /*06b0*/  CALL.ABS.NOINC R8 ;  /* 0x0000000008007343 */ /* 0x008fea0003c00000 */
.L_x_20:
[----:B------:R-:W-:Y:S05]  /*06c0*/  BSYNC.RECONVERGENT B6 ;  /* 0x0000000000067941 */ /* 0x000fea0003800200 */
.L_x_19:
[----:B------:R-:W0:Y:S02]  /*06d0*/  LDC.64 R4, c[0x0][0x390] ;  /* 0x0000e400ff047b82 */ /* 0x000e240000000a00 */
[----:B0-----:R-:W-:-:S05]  /*06e0*/  IMAD.WIDE R2, R2, 0x4, R4 ;  /* 0x0000000402027825 */ /* 0x001fca00078e0204 */
[----:B------:R1:W-:Y:S01]  /*06f0*/  STG.E desc[UR36][R2.64], R24 ;  /* 0x0000001802007986 */ /* 0x0003e2000c101924 */
[----:B------:R-:W-:Y:S05]  /*0700*/  BRA `(.L_x_21) ;  /* 0x00000000007c7947 */ /* 0x000fea0003800000 */
.L_x_18:
[----:B------:R-:W-:-:S13]  /*0710*/  ISETP.NE.AND P0, PT, R17, R16, PT ;  /* 0x000000101100720c */ /* 0x000fda0003f05270 */
[----:B------:R-:W-:Y:S05]  /*0720*/  @!P0 BRA `(.L_x_21) ;  /* 0x0000000000748947 */ /* 0x000fea0003800000 */
[----:B------:R-:W0:Y:S01]  /*0730*/  LDC.64 R2, c[0x0][0x398] ;  /* 0x0000e600ff027b82 */ /* 0x000e220000000a00 */
[----:B------:R-:W-:Y:S01]  /*0740*/  IMAD.MOV.U32 R5, RZ, RZ, 0x1 ;  /* 0x00000001ff057424 */ /* 0x000fe200078e00ff */
        /* <DEDUP_REMOVED lines=23> */
.L_x_23:
[----:B------:R-:W-:Y:S05]  /*08c0*/  BSYNC.RECONVERGENT B6 ;  /* 0x0000000000067941 */ /* 0x000fea0003800200 */
.L_x_22:
[----:B------:R-:W0:Y:S02]  /*08d0*/  LDC.64 R4, c[0x0][0x390] ;  /* 0x0000e400ff047b82 */ /* 0x000e240000000a00 */
[----:B0-----:R-:W-:-:S05]  /*08e0*/  IMAD.WIDE R2, R2, 0x4, R4 ;  /* 0x0000000402027825 */ /* 0x001fca00078e0204 */
[----:B------:R0:W-:Y:S02]  /*08f0*/  STG.E desc[UR36][R2.64], R24 ;  /* 0x0000001802007986 */ /* 0x0001e4000c101924 */
.L_x_21:
[----:B------:R-:W-:Y:S05]  /*0900*/  BSYNC.RECONVERGENT B7 ;  /* 0x0000000000077941 */ /* 0x000fea0003800200 */
.L_x_17:
[----:B------:R-:W-:-:S04]  /*0910*/  ISETP.NE.AND P0, PT, R17, R16, PT ;  /* 0x000000101100720c */ /* 0x000fc80003f05270 */
[----:B------:R-:W-:-:S13]  /*0920*/  ISETP.NE.OR P0, PT, R25, R24, P0 ;  /* 0x000000181900720c */ /* 0x000fda0000705670 */
[----:B------:R-:W-:Y:S05]  /*0930*/  @P0 EXIT ;  /* 0x000000000000094d */ /* 0x000fea0003800000 */
[----:B01----:R-:W0:Y:S02]  /*0940*/  LDC.64 R2, c[0x0][0x3a8] ;  /* 0x0000ea00ff027b82 */ /* 0x003e240000000a00 */
[----:B0-----:R-:W-:-:S05]  /*0950*/  IMAD.WIDE R2, R19, 0x4, R2 ;  /* 0x0000000413027825 */ /* 0x001fca00078e0202 */
[----:B------:R-:W2:Y:S02]  /*0960*/  LDG.E R0, desc[UR36][R2.64] ;  /* 0x0000002402007981 */ /* 0x000ea4000c1e1900 */
[----:B--2---:R-:W-:-:S13]  /*0970*/  ISETP.NE.AND P0, PT, R0, R25, PT ;  /* 0x000000190000720c */ /* 0x004fda0003f05270 */
[----:B------:R-:W-:Y:S05]  /*0980*/  @!P0 EXIT ;  /* 0x000000000000894d */ /* 0x000fea0003800000 */
[----:B------:R-:W-:Y:S01]  /*0990*/  STG.E desc[UR36][R2.64], R25 ;  /* 0x0000001902007986 */ /* 0x000fe2000c101924 */
[----:B------:R-:W-:Y:S05]  /*09a0*/  EXIT ;  /* 0x000000000000794d */ /* 0x000fea0003800000 */
.L_x_24:
        /* <DEDUP_REMOVED lines=13> */
.L_x_26:


//--------------------- .nv.global.init           --------------------------
	.section	.nv.global.init,"aw",@progbits
.nv.global.init:
	.type		$str$2,@object
	.size		$str$2,($str - $str$2)
$str$2:
        /*0000*/ 	.byte	0x70, 0x69, 0x64, 0x3a, 0x20, 0x25, 0x64, 0x20, 0x49, 0x4c, 0x4c, 0x45, 0x47, 0x41, 0x4c, 0x20
        /*0010*/ 	.byte	0x4d, 0x45, 0x4d, 0x4f, 0x52, 0x59, 0x20, 0x41, 0x43, 0x43, 0x45, 0x53, 0x53, 0x0a, 0x00
	.type		$str,@object
	.size		$str,($str$1 - $str)
$str:
        /*001f*/ 	.byte	0x71, 0x5f, 0x74, 0x69, 0x64, 0x3a, 0x20, 0x25, 0x64, 0x20, 0x49, 0x4c, 0x4c, 0x45, 0x47, 0x41
        /*002f*/ 	.byte	0x4c, 0x20, 0x4d, 0x45, 0x4d, 0x4f, 0x52, 0x59, 0x20, 0x41, 0x43, 0x43, 0x45, 0x53, 0x53, 0x0a
        /*003f*/ 	.byte	0x00
	.type		$str$1,@object
	.size		$str$1,($str$3 - $str$1)
$str$1:
        /*0040*/ 	.byte	0x71, 0x5b, 0x71, 0x5f, 0x74, 0x69, 0x64, 0x5d, 0x3a, 0x20, 0x25, 0x64, 0x20, 0x49, 0x4c, 0x4c
        /*0050*/ 	.byte	0x45, 0x47, 0x41, 0x4c, 0x20, 0x4d, 0x45, 0x4d, 0x4f, 0x52, 0x59, 0x20, 0x41, 0x43, 0x43, 0x45
        /*0060*/ 	.byte	0x53, 0x53, 0x0a, 0x00
	.type		$str$3,@object
	.size		$str$3,($str$4 - $str$3)
$str$3:
        /*0064*/ 	.byte	0x71, 0x5f, 0x74, 0x69, 0x64, 0x3a, 0x20, 0x25, 0x64, 0x2c, 0x20, 0x70, 0x69, 0x64, 0x3a, 0x20
        /*0074*/ 	.byte	0x25, 0x64, 0x2c, 0x20, 0x70, 0x69, 0x76, 0x6f, 0x74, 0x5f, 0x71, 0x75, 0x65, 0x75, 0x65, 0x5b
        /*0084*/ 	.byte	0x71, 0x5f, 0x74, 0x69, 0x64, 0x5d, 0x3a, 0x20, 0x25, 0x64, 0x20, 0x0a, 0x00
	.type		$str$4,@object
	.size		$str$4,(.L_4 - $str$4)
$str$4:
        /*0091*/ 	.byte	0x49, 0x4c, 0x4c, 0x45, 0x47, 0x41, 0x4c, 0x20, 0x4d, 0x45, 0x4d, 0x4f, 0x52, 0x59, 0x20, 0x41
        /*00a1*/ 	.byte	0x43, 0x43, 0x45, 0x53, 0x53, 0x20, 0x74, 0x61, 0x69, 0x6c, 0x3a, 0x20, 0x25, 0x64, 0x2c, 0x20
        /*00b1*/ 	.byte	0x71, 0x5f, 0x74, 0x69, 0x64, 0x3a, 0x20, 0x25, 0x64, 0x2c, 0x20, 0x70, 0x69, 0x76, 0x6f, 0x74
        /*00c1*/ 	.byte	0x5f, 0x71, 0x75, 0x65, 0x75, 0x65, 0x5b, 0x71, 0x5f, 0x74, 0x69, 0x64, 0x5d, 0x3a, 0x20, 0x25
        /*00d1*/ 	.byte	0x64, 0x2c, 0x20, 0x74, 0x69, 0x64, 0x3a, 0x20, 0x25, 0x64, 0x2c, 0x20, 0x70, 0x69, 0x76, 0x6f
        /*00e1*/ 	.byte	0x74, 0x5f, 0x71, 0x75, 0x65, 0x75, 0x65, 0x5b, 0x71, 0x5f, 0x74, 0x69, 0x64, 0x5d, 0x2a, 0x32
        /*00f1*/ 	.byte	0x3a, 0x20, 0x25, 0x64, 0x2c, 0x20, 0x70, 0x69, 0x64, 0x3a, 0x20, 0x25, 0x64, 0x0a, 0x00
.L_4:


//--------------------- .nv.shared._Z20arrangeQueueAndPivotPiS_iS_S_S_S_Pb --------------------------
	.section	.nv.shared._Z20arrangeQueueAndPivotPiS_iS_S_S_S_Pb,"aw",@nobits
	.sectionflags	@""
	.align	4
.nv.shared._Z20arrangeQueueAndPivotPiS_iS_S_S_S_Pb:
	.zero		2048


//--------------------- .nv.shared.reserved.0     --------------------------
	.section	.nv.shared.reserved.0,"aw",@nobits
	.weak		__nv_reservedSMEM_offset_0_alias
	.size		__nv_reservedSMEM_offset_0_alias, 0, 64
	.other		__nv_reservedSMEM_offset_0_alias,@"STO_CUDA_RESERVED_SHARED STV_DEFAULT"
__nv_reservedSMEM_offset_0_alias:
	.zero		0
	.zero		64


//--------------------- .nv.constant0._Z20arrangeQueueAndPivotPiS_iS_S_S_S_Pb --------------------------
	.section	.nv.constant0._Z20arrangeQueueAndPivotPiS_iS_S_S_S_Pb,"a",@progbits
	.sectionflags	@""
	.align	4
.nv.constant0._Z20arrangeQueueAndPivotPiS_iS_S_S_S_Pb:
	.zero		960


//--------------------- .nv.constant0._Z9quickSortiPiS_S_S_S_ --------------------------
	.section	.nv.constant0._Z9quickSortiPiS_S_S_S_,"a",@progbits
	.sectionflags	@""
	.align	4
.nv.constant0._Z9quickSortiPiS_S_S_S_:
	.zero		944


//--------------------- SYMBOLS --------------------------

	.type		.nv.reservedSmem.offset0,@object
	.size		.nv.reservedSmem.offset0,0x4
	.type		.nv.reservedSmem.cap,@object
	.size		.nv.reservedSmem.cap,0x4
	.type		vprintf,@function
